//
// Generated by NVIDIA NVVM Compiler
//
// Compiler Build ID: CL-36424714
// Cuda compilation tools, release 13.0, V13.0.88
// Based on NVVM 20.0.0
//

.version 9.0
.target sm_100
.address_size 64

	// .globl	_Z12matmul_naivePKfS0_Pfi
// _ZZ12matmul_tiledILi4EEvPKfS1_PfiE2sA has been demoted
// _ZZ12matmul_tiledILi4EEvPKfS1_PfiE2sB has been demoted
// _ZZ12matmul_tiledILi8EEvPKfS1_PfiE2sA has been demoted
// _ZZ12matmul_tiledILi8EEvPKfS1_PfiE2sB has been demoted
// _ZZ12matmul_tiledILi16EEvPKfS1_PfiE2sA has been demoted
// _ZZ12matmul_tiledILi16EEvPKfS1_PfiE2sB has been demoted
// _ZZ12matmul_tiledILi32EEvPKfS1_PfiE2sA has been demoted
// _ZZ12matmul_tiledILi32EEvPKfS1_PfiE2sB has been demoted

.visible .entry _Z12matmul_naivePKfS0_Pfi(
	.param .u64 .ptr .align 1 _Z12matmul_naivePKfS0_Pfi_param_0,
	.param .u64 .ptr .align 1 _Z12matmul_naivePKfS0_Pfi_param_1,
	.param .u64 .ptr .align 1 _Z12matmul_naivePKfS0_Pfi_param_2,
	.param .u32 _Z12matmul_naivePKfS0_Pfi_param_3
)
{
	.reg .pred 	%p<10>;
	.reg .b32 	%r<40>;
	.reg .b32 	%f<67>;
	.reg .b64 	%rd<67>;

	ld.param.u64 	%rd14, [_Z12matmul_naivePKfS0_Pfi_param_0];
	ld.param.u64 	%rd15, [_Z12matmul_naivePKfS0_Pfi_param_1];
	ld.param.u32 	%r18, [_Z12matmul_naivePKfS0_Pfi_param_3];
	cvta.to.global.u64 	%rd1, %rd15;
	cvta.to.global.u64 	%rd2, %rd14;
	mov.u32 	%r19, %ctaid.y;
	mov.u32 	%r20, %ntid.y;
	mov.u32 	%r21, %tid.y;
	mad.lo.s32 	%r1, %r19, %r20, %r21;
	mov.u32 	%r22, %ctaid.x;
	mov.u32 	%r23, %ntid.x;
	mov.u32 	%r24, %tid.x;
	mad.lo.s32 	%r2, %r22, %r23, %r24;
	max.s32 	%r25, %r1, %r2;
	setp.ge.s32 	%p1, %r25, %r18;
	@%p1 bra 	$L__BB0_13;
	mul.lo.s32 	%r3, %r18, %r1;
	and.b32  	%r4, %r18, 7;
	setp.lt.u32 	%p2, %r18, 8;
	mov.f32 	%f66, 0f00000000;
	mov.b32 	%r38, 0;
	@%p2 bra 	$L__BB0_4;
	and.b32  	%r38, %r18, 2147483640;
	neg.s32 	%r36, %r38;
	mul.wide.s32 	%rd16, %r18, 4;
	add.s64 	%rd3, %rd1, %rd16;
	shl.b32 	%r7, %r18, 3;
	mul.wide.s32 	%rd17, %r18, 8;
	add.s64 	%rd4, %rd1, %rd17;
	mul.wide.s32 	%rd18, %r18, 12;
	add.s64 	%rd5, %rd1, %rd18;
	mul.wide.s32 	%rd19, %r18, 16;
	add.s64 	%rd6, %rd1, %rd19;
	mul.wide.s32 	%rd20, %r18, 20;
	add.s64 	%rd7, %rd1, %rd20;
	mul.wide.s32 	%rd21, %r18, 24;
	add.s64 	%rd8, %rd1, %rd21;
	mul.wide.s32 	%rd22, %r18, 28;
	add.s64 	%rd9, %rd1, %rd22;
	mul.wide.u32 	%rd23, %r3, 4;
	add.s64 	%rd24, %rd23, %rd2;
	add.s64 	%rd66, %rd24, 16;
	mov.f32 	%f66, 0f00000000;
	mov.u32 	%r35, %r2;
$L__BB0_3:
	.pragma "nounroll";
	mul.wide.s32 	%rd25, %r35, 4;
	add.s64 	%rd26, %rd3, %rd25;
	add.s64 	%rd27, %rd4, %rd25;
	add.s64 	%rd28, %rd5, %rd25;
	add.s64 	%rd29, %rd6, %rd25;
	add.s64 	%rd30, %rd7, %rd25;
	add.s64 	%rd31, %rd8, %rd25;
	add.s64 	%rd32, %rd9, %rd25;
	add.s64 	%rd33, %rd1, %rd25;
	ld.global.f32 	%f16, [%rd66+-16];
	ld.global.f32 	%f17, [%rd33];
	fma.rn.f32 	%f18, %f16, %f17, %f66;
	ld.global.f32 	%f19, [%rd66+-12];
	ld.global.f32 	%f20, [%rd26];
	fma.rn.f32 	%f21, %f19, %f20, %f18;
	ld.global.f32 	%f22, [%rd66+-8];
	ld.global.f32 	%f23, [%rd27];
	fma.rn.f32 	%f24, %f22, %f23, %f21;
	ld.global.f32 	%f25, [%rd66+-4];
	ld.global.f32 	%f26, [%rd28];
	fma.rn.f32 	%f27, %f25, %f26, %f24;
	ld.global.f32 	%f28, [%rd66];
	ld.global.f32 	%f29, [%rd29];
	fma.rn.f32 	%f30, %f28, %f29, %f27;
	ld.global.f32 	%f31, [%rd66+4];
	ld.global.f32 	%f32, [%rd30];
	fma.rn.f32 	%f33, %f31, %f32, %f30;
	ld.global.f32 	%f34, [%rd66+8];
	ld.global.f32 	%f35, [%rd31];
	fma.rn.f32 	%f36, %f34, %f35, %f33;
	ld.global.f32 	%f37, [%rd66+12];
	ld.global.f32 	%f38, [%rd32];
	fma.rn.f32 	%f66, %f37, %f38, %f36;
	add.s32 	%r36, %r36, 8;
	add.s32 	%r35, %r35, %r7;
	add.s64 	%rd66, %rd66, 32;
	setp.ne.s32 	%p3, %r36, 0;
	@%p3 bra 	$L__BB0_3;
$L__BB0_4:
	setp.eq.s32 	%p4, %r4, 0;
	@%p4 bra 	$L__BB0_12;
	and.b32  	%r13, %r18, 3;
	setp.lt.u32 	%p5, %r4, 4;
	@%p5 bra 	$L__BB0_7;
	add.s32 	%r27, %r38, %r3;
	mul.wide.u32 	%rd34, %r27, 4;
	add.s64 	%rd35, %rd2, %rd34;
	ld.global.f32 	%f40, [%rd35];
	mad.lo.s32 	%r28, %r38, %r18, %r2;
	mul.wide.s32 	%rd36, %r28, 4;
	add.s64 	%rd37, %rd1, %rd36;
	ld.global.f32 	%f41, [%rd37];
	fma.rn.f32 	%f42, %f40, %f41, %f66;
	cvt.u64.u32 	%rd38, %r3;
	cvt.u64.u32 	%rd39, %r38;
	add.s64 	%rd40, %rd39, %rd38;
	shl.b64 	%rd41, %rd40, 2;
	add.s64 	%rd42, %rd2, %rd41;
	ld.global.f32 	%f43, [%rd42+4];
	mul.wide.s32 	%rd43, %r18, 4;
	add.s64 	%rd44, %rd37, %rd43;
	ld.global.f32 	%f44, [%rd44];
	fma.rn.f32 	%f45, %f43, %f44, %f42;
	ld.global.f32 	%f46, [%rd42+8];
	add.s64 	%rd45, %rd44, %rd43;
	ld.global.f32 	%f47, [%rd45];
	fma.rn.f32 	%f48, %f46, %f47, %f45;
	ld.global.f32 	%f49, [%rd42+12];
	add.s64 	%rd46, %rd45, %rd43;
	ld.global.f32 	%f50, [%rd46];
	fma.rn.f32 	%f66, %f49, %f50, %f48;
	add.s32 	%r38, %r38, 4;
$L__BB0_7:
	setp.eq.s32 	%p6, %r13, 0;
	@%p6 bra 	$L__BB0_12;
	setp.eq.s32 	%p7, %r13, 1;
	@%p7 bra 	$L__BB0_10;
	add.s32 	%r29, %r38, %r3;
	mul.wide.u32 	%rd47, %r29, 4;
	add.s64 	%rd48, %rd2, %rd47;
	ld.global.f32 	%f52, [%rd48];
	mad.lo.s32 	%r30, %r38, %r18, %r2;
	mul.wide.s32 	%rd49, %r30, 4;
	add.s64 	%rd50, %rd1, %rd49;
	ld.global.f32 	%f53, [%rd50];
	fma.rn.f32 	%f54, %f52, %f53, %f66;
	cvt.u64.u32 	%rd51, %r3;
	cvt.u64.u32 	%rd52, %r38;
	add.s64 	%rd53, %rd52, %rd51;
	shl.b64 	%rd54, %rd53, 2;
	add.s64 	%rd55, %rd2, %rd54;
	ld.global.f32 	%f55, [%rd55+4];
	mul.wide.s32 	%rd56, %r18, 4;
	add.s64 	%rd57, %rd50, %rd56;
	ld.global.f32 	%f56, [%rd57];
	fma.rn.f32 	%f66, %f55, %f56, %f54;
	add.s32 	%r38, %r38, 2;
$L__BB0_10:
	and.b32  	%r31, %r18, 1;
	setp.eq.b32 	%p8, %r31, 1;
	not.pred 	%p9, %p8;
	@%p9 bra 	$L__BB0_12;
	add.s32 	%r32, %r38, %r3;
	mul.wide.u32 	%rd58, %r32, 4;
	add.s64 	%rd59, %rd2, %rd58;
	ld.global.f32 	%f57, [%rd59];
	mad.lo.s32 	%r33, %r38, %r18, %r2;
	mul.wide.s32 	%rd60, %r33, 4;
	add.s64 	%rd61, %rd1, %rd60;
	ld.global.f32 	%f58, [%rd61];
	fma.rn.f32 	%f66, %f57, %f58, %f66;
$L__BB0_12:
	ld.param.u64 	%rd65, [_Z12matmul_naivePKfS0_Pfi_param_2];
	add.s32 	%r34, %r3, %r2;
	cvta.to.global.u64 	%rd62, %rd65;
	mul.wide.s32 	%rd63, %r34, 4;
	add.s64 	%rd64, %rd62, %rd63;
	st.global.f32 	[%rd64], %f66;
$L__BB0_13:
	ret;

}
	// .globl	_Z12matmul_tiledILi4EEvPKfS1_Pfi
.visible .entry _Z12matmul_tiledILi4EEvPKfS1_Pfi(
	.param .u64 .ptr .align 1 _Z12matmul_tiledILi4EEvPKfS1_Pfi_param_0,
	.param .u64 .ptr .align 1 _Z12matmul_tiledILi4EEvPKfS1_Pfi_param_1,
	.param .u64 .ptr .align 1 _Z12matmul_tiledILi4EEvPKfS1_Pfi_param_2,
	.param .u32 _Z12matmul_tiledILi4EEvPKfS1_Pfi_param_3
)
{
	.reg .pred 	%p<27>;
	.reg .b32 	%r<102>;
	.reg .b32 	%f<115>;
	.reg .b64 	%rd<24>;
	// demoted variable
	.shared .align 4 .b8 _ZZ12matmul_tiledILi4EEvPKfS1_PfiE2sA[64];
	// demoted variable
	.shared .align 4 .b8 _ZZ12matmul_tiledILi4EEvPKfS1_PfiE2sB[64];
	ld.param.u64 	%rd6, [_Z12matmul_tiledILi4EEvPKfS1_Pfi_param_0];
	ld.param.u64 	%rd7, [_Z12matmul_tiledILi4EEvPKfS1_Pfi_param_1];
	ld.param.u32 	%r54, [_Z12matmul_tiledILi4EEvPKfS1_Pfi_param_3];
	cvta.to.global.u64 	%rd1, %rd7;
	cvta.to.global.u64 	%rd2, %rd6;
	mov.u32 	%r55, %ctaid.y;
	shl.b32 	%r56, %r55, 2;
	mov.u32 	%r1, %tid.y;
	add.s32 	%r2, %r56, %r1;
	mov.u32 	%r57, %ctaid.x;
	shl.b32 	%r3, %r57, 2;
	mov.u32 	%r4, %tid.x;
	add.s32 	%r5, %r3, %r4;
	setp.lt.s32 	%p1, %r54, 1;
	mov.f32 	%f114, 0f00000000;
	@%p1 bra 	$L__BB1_27;
	add.s32 	%r6, %r54, 3;
	shr.u32 	%r7, %r6, 2;
	mul.lo.s32 	%r8, %r54, %r2;
	shl.b32 	%r59, %r1, 4;
	mov.u32 	%r60, _ZZ12matmul_tiledILi4EEvPKfS1_PfiE2sA;
	add.s32 	%r9, %r60, %r59;
	shl.b32 	%r61, %r4, 2;
	add.s32 	%r10, %r9, %r61;
	mov.u32 	%r62, _ZZ12matmul_tiledILi4EEvPKfS1_PfiE2sB;
	add.s32 	%r12, %r62, %r61;
	add.s32 	%r11, %r12, %r59;
	and.b32  	%r13, %r7, 3;
	setp.lt.u32 	%p2, %r54, 13;
	mov.f32 	%f114, 0f00000000;
	mov.b32 	%r96, 0;
	@%p2 bra 	$L__BB1_20;
	and.b32  	%r96, %r7, 536870908;
	and.b32  	%r64, %r7, 536870908;
	neg.s32 	%r95, %r64;
	add.s32 	%r65, %r1, 12;
	mad.lo.s32 	%r66, %r54, %r65, %r4;
	add.s32 	%r93, %r66, %r3;
	add.s32 	%r67, %r1, 8;
	mad.lo.s32 	%r68, %r54, %r67, %r4;
	add.s32 	%r92, %r68, %r3;
	add.s32 	%r69, %r1, 4;
	mad.lo.s32 	%r70, %r54, %r69, %r4;
	add.s32 	%r91, %r70, %r3;
	mad.lo.s32 	%r71, %r1, %r54, %r4;
	add.s32 	%r90, %r71, %r3;
	add.s32 	%r88, %r4, %r8;
	mov.f32 	%f114, 0f00000000;
	mov.u32 	%r89, %r4;
	mov.u32 	%r94, %r1;
$L__BB1_3:
	setp.ge.u32 	%p3, %r2, %r54;
	setp.ge.s32 	%p4, %r89, %r54;
	mul.wide.s32 	%rd8, %r88, 4;
	add.s64 	%rd3, %rd2, %rd8;
	mov.f32 	%f101, 0f00000000;
	or.pred  	%p5, %p3, %p4;
	@%p5 bra 	$L__BB1_5;
	ld.global.f32 	%f101, [%rd3];
$L__BB1_5:
	st.shared.f32 	[%r10], %f101;
	mov.f32 	%f102, 0f00000000;
	max.s32 	%r72, %r5, %r94;
	setp.ge.s32 	%p6, %r72, %r54;
	@%p6 bra 	$L__BB1_7;
	mul.wide.s32 	%rd9, %r90, 4;
	add.s64 	%rd10, %rd1, %rd9;
	ld.global.f32 	%f102, [%rd10];
$L__BB1_7:
	st.shared.f32 	[%r11], %f102;
	bar.sync 	0;
	ld.shared.f32 	%f38, [%r9];
	ld.shared.f32 	%f39, [%r12];
	fma.rn.f32 	%f40, %f38, %f39, %f114;
	ld.shared.f32 	%f41, [%r9+4];
	ld.shared.f32 	%f42, [%r12+16];
	fma.rn.f32 	%f43, %f41, %f42, %f40;
	ld.shared.f32 	%f44, [%r9+8];
	ld.shared.f32 	%f45, [%r12+32];
	fma.rn.f32 	%f46, %f44, %f45, %f43;
	ld.shared.f32 	%f47, [%r9+12];
	ld.shared.f32 	%f48, [%r12+48];
	fma.rn.f32 	%f6, %f47, %f48, %f46;
	bar.sync 	0;
	add.s32 	%r73, %r89, 4;
	setp.ge.s32 	%p8, %r73, %r54;
	mov.f32 	%f103, 0f00000000;
	or.pred  	%p9, %p3, %p8;
	@%p9 bra 	$L__BB1_9;
	ld.global.f32 	%f103, [%rd3+16];
$L__BB1_9:
	st.shared.f32 	[%r10], %f103;
	add.s32 	%r74, %r94, 4;
	mov.f32 	%f104, 0f00000000;
	max.s32 	%r75, %r5, %r74;
	setp.ge.s32 	%p10, %r75, %r54;
	@%p10 bra 	$L__BB1_11;
	mul.wide.s32 	%rd11, %r91, 4;
	add.s64 	%rd12, %rd1, %rd11;
	ld.global.f32 	%f104, [%rd12];
$L__BB1_11:
	st.shared.f32 	[%r11], %f104;
	bar.sync 	0;
	ld.shared.f32 	%f51, [%r9];
	ld.shared.f32 	%f52, [%r12];
	fma.rn.f32 	%f53, %f51, %f52, %f6;
	ld.shared.f32 	%f54, [%r9+4];
	ld.shared.f32 	%f55, [%r12+16];
	fma.rn.f32 	%f56, %f54, %f55, %f53;
	ld.shared.f32 	%f57, [%r9+8];
	ld.shared.f32 	%f58, [%r12+32];
	fma.rn.f32 	%f59, %f57, %f58, %f56;
	ld.shared.f32 	%f60, [%r9+12];
	ld.shared.f32 	%f61, [%r12+48];
	fma.rn.f32 	%f11, %f60, %f61, %f59;
	bar.sync 	0;
	add.s32 	%r76, %r89, 8;
	setp.ge.s32 	%p12, %r76, %r54;
	mov.f32 	%f105, 0f00000000;
	or.pred  	%p13, %p3, %p12;
	@%p13 bra 	$L__BB1_13;
	ld.global.f32 	%f105, [%rd3+32];
$L__BB1_13:
	st.shared.f32 	[%r10], %f105;
	add.s32 	%r77, %r94, 8;
	mov.f32 	%f106, 0f00000000;
	max.s32 	%r78, %r5, %r77;
	setp.ge.s32 	%p14, %r78, %r54;
	@%p14 bra 	$L__BB1_15;
	mul.wide.s32 	%rd13, %r92, 4;
	add.s64 	%rd14, %rd1, %rd13;
	ld.global.f32 	%f106, [%rd14];
$L__BB1_15:
	st.shared.f32 	[%r11], %f106;
	bar.sync 	0;
	ld.shared.f32 	%f64, [%r9];
	ld.shared.f32 	%f65, [%r12];
	fma.rn.f32 	%f66, %f64, %f65, %f11;
	ld.shared.f32 	%f67, [%r9+4];
	ld.shared.f32 	%f68, [%r12+16];
	fma.rn.f32 	%f69, %f67, %f68, %f66;
	ld.shared.f32 	%f70, [%r9+8];
	ld.shared.f32 	%f71, [%r12+32];
	fma.rn.f32 	%f72, %f70, %f71, %f69;
	ld.shared.f32 	%f73, [%r9+12];
	ld.shared.f32 	%f74, [%r12+48];
	fma.rn.f32 	%f16, %f73, %f74, %f72;
	bar.sync 	0;
	add.s32 	%r79, %r89, 12;
	setp.ge.s32 	%p16, %r79, %r54;
	mov.f32 	%f107, 0f00000000;
	or.pred  	%p17, %p3, %p16;
	@%p17 bra 	$L__BB1_17;
	ld.global.f32 	%f107, [%rd3+48];
$L__BB1_17:
	st.shared.f32 	[%r10], %f107;
	add.s32 	%r80, %r94, 12;
	mov.f32 	%f108, 0f00000000;
	max.s32 	%r81, %r5, %r80;
	setp.ge.s32 	%p18, %r81, %r54;
	@%p18 bra 	$L__BB1_19;
	mul.wide.s32 	%rd15, %r93, 4;
	add.s64 	%rd16, %rd1, %rd15;
	ld.global.f32 	%f108, [%rd16];
$L__BB1_19:
	st.shared.f32 	[%r11], %f108;
	bar.sync 	0;
	ld.shared.f32 	%f76, [%r9];
	ld.shared.f32 	%f77, [%r12];
	fma.rn.f32 	%f78, %f76, %f77, %f16;
	ld.shared.f32 	%f79, [%r9+4];
	ld.shared.f32 	%f80, [%r12+16];
	fma.rn.f32 	%f81, %f79, %f80, %f78;
	ld.shared.f32 	%f82, [%r9+8];
	ld.shared.f32 	%f83, [%r12+32];
	fma.rn.f32 	%f84, %f82, %f83, %f81;
	ld.shared.f32 	%f85, [%r9+12];
	ld.shared.f32 	%f86, [%r12+48];
	fma.rn.f32 	%f114, %f85, %f86, %f84;
	bar.sync 	0;
	add.s32 	%r95, %r95, 4;
	add.s32 	%r94, %r94, 16;
	shl.b32 	%r82, %r54, 4;
	add.s32 	%r93, %r93, %r82;
	add.s32 	%r92, %r92, %r82;
	add.s32 	%r91, %r91, %r82;
	add.s32 	%r90, %r90, %r82;
	add.s32 	%r89, %r89, 16;
	add.s32 	%r88, %r88, 16;
	setp.ne.s32 	%p19, %r95, 0;
	@%p19 bra 	$L__BB1_3;
$L__BB1_20:
	setp.eq.s32 	%p20, %r13, 0;
	@%p20 bra 	$L__BB1_27;
	shl.b32 	%r83, %r96, 2;
	add.s32 	%r100, %r1, %r83;
	mad.lo.s32 	%r84, %r54, %r100, %r4;
	add.s32 	%r101, %r84, %r3;
	shl.b32 	%r40, %r54, 2;
	add.s32 	%r98, %r4, %r83;
	add.s32 	%r99, %r98, %r8;
	neg.s32 	%r97, %r13;
$L__BB1_22:
	.pragma "nounroll";
	setp.ge.u32 	%p21, %r2, %r54;
	mul.wide.s32 	%rd17, %r99, 4;
	add.s64 	%rd4, %rd2, %rd17;
	setp.ge.s32 	%p22, %r98, %r54;
	mov.f32 	%f112, 0f00000000;
	or.pred  	%p23, %p21, %p22;
	@%p23 bra 	$L__BB1_24;
	ld.global.f32 	%f112, [%rd4];
$L__BB1_24:
	st.shared.f32 	[%r10], %f112;
	mov.f32 	%f113, 0f00000000;
	max.s32 	%r85, %r5, %r100;
	setp.ge.s32 	%p24, %r85, %r54;
	@%p24 bra 	$L__BB1_26;
	mul.wide.s32 	%rd18, %r101, 4;
	add.s64 	%rd19, %rd1, %rd18;
	ld.global.f32 	%f113, [%rd19];
$L__BB1_26:
	st.shared.f32 	[%r11], %f113;
	bar.sync 	0;
	ld.shared.f32 	%f89, [%r9];
	ld.shared.f32 	%f90, [%r12];
	fma.rn.f32 	%f91, %f89, %f90, %f114;
	ld.shared.f32 	%f92, [%r9+4];
	ld.shared.f32 	%f93, [%r12+16];
	fma.rn.f32 	%f94, %f92, %f93, %f91;
	ld.shared.f32 	%f95, [%r9+8];
	ld.shared.f32 	%f96, [%r12+32];
	fma.rn.f32 	%f97, %f95, %f96, %f94;
	ld.shared.f32 	%f98, [%r9+12];
	ld.shared.f32 	%f99, [%r12+48];
	fma.rn.f32 	%f114, %f98, %f99, %f97;
	bar.sync 	0;
	add.s32 	%r101, %r101, %r40;
	add.s32 	%r100, %r100, 4;
	add.s32 	%r99, %r99, 4;
	add.s32 	%r98, %r98, 4;
	add.s32 	%r97, %r97, 1;
	setp.ne.s32 	%p25, %r97, 0;
	@%p25 bra 	$L__BB1_22;
$L__BB1_27:
	max.s32 	%r86, %r2, %r5;
	setp.ge.s32 	%p26, %r86, %r54;
	@%p26 bra 	$L__BB1_29;
	ld.param.u64 	%rd23, [_Z12matmul_tiledILi4EEvPKfS1_Pfi_param_2];
	mad.lo.s32 	%r87, %r54, %r2, %r5;
	cvta.to.global.u64 	%rd20, %rd23;
	mul.wide.s32 	%rd21, %r87, 4;
	add.s64 	%rd22, %rd20, %rd21;
	st.global.f32 	[%rd22], %f114;
$L__BB1_29:
	ret;

}
	// .globl	_Z12matmul_tiledILi8EEvPKfS1_Pfi
.visible .entry _Z12matmul_tiledILi8EEvPKfS1_Pfi(
	.param .u64 .ptr .align 1 _Z12matmul_tiledILi8EEvPKfS1_Pfi_param_0,
	.param .u64 .ptr .align 1 _Z12matmul_tiledILi8EEvPKfS1_Pfi_param_1,
	.param .u64 .ptr .align 1 _Z12matmul_tiledILi8EEvPKfS1_Pfi_param_2,
	.param .u32 _Z12matmul_tiledILi8EEvPKfS1_Pfi_param_3
)
{
	.reg .pred 	%p<18>;
	.reg .b32 	%r<65>;
	.reg .b32 	%f<109>;
	.reg .b64 	%rd<19>;
	// demoted variable
	.shared .align 4 .b8 _ZZ12matmul_tiledILi8EEvPKfS1_PfiE2sA[256];
	// demoted variable
	.shared .align 4 .b8 _ZZ12matmul_tiledILi8EEvPKfS1_PfiE2sB[256];
	ld.param.u64 	%rd5, [_Z12matmul_tiledILi8EEvPKfS1_Pfi_param_0];
	ld.param.u64 	%rd6, [_Z12matmul_tiledILi8EEvPKfS1_Pfi_param_1];
	ld.param.u64 	%rd4, [_Z12matmul_tiledILi8EEvPKfS1_Pfi_param_2];
	ld.param.u32 	%r33, [_Z12matmul_tiledILi8EEvPKfS1_Pfi_param_3];
	cvta.to.global.u64 	%rd1, %rd6;
	cvta.to.global.u64 	%rd2, %rd5;
	mov.u32 	%r34, %ctaid.y;
	shl.b32 	%r35, %r34, 3;
	mov.u32 	%r1, %tid.y;
	add.s32 	%r2, %r35, %r1;
	mov.u32 	%r36, %ctaid.x;
	shl.b32 	%r3, %r36, 3;
	mov.u32 	%r4, %tid.x;
	add.s32 	%r5, %r3, %r4;
	setp.lt.s32 	%p1, %r33, 1;
	mov.f32 	%f108, 0f00000000;
	@%p1 bra 	$L__BB2_19;
	add.s32 	%r6, %r33, 7;
	mul.lo.s32 	%r7, %r33, %r2;
	shl.b32 	%r38, %r1, 5;
	mov.u32 	%r39, _ZZ12matmul_tiledILi8EEvPKfS1_PfiE2sA;
	add.s32 	%r8, %r39, %r38;
	shl.b32 	%r40, %r4, 2;
	add.s32 	%r9, %r8, %r40;
	mov.u32 	%r41, _ZZ12matmul_tiledILi8EEvPKfS1_PfiE2sB;
	add.s32 	%r11, %r41, %r40;
	add.s32 	%r10, %r11, %r38;
	setp.lt.u32 	%p2, %r33, 9;
	mov.f32 	%f108, 0f00000000;
	mov.b32 	%r64, 0;
	@%p2 bra 	$L__BB2_13;
	shr.u32 	%r42, %r6, 3;
	and.b32  	%r43, %r42, 268435454;
	neg.s32 	%r63, %r43;
	add.s32 	%r44, %r1, 8;
	mad.lo.s32 	%r45, %r33, %r44, %r4;
	add.s32 	%r61, %r45, %r3;
	shl.b32 	%r14, %r33, 4;
	mad.lo.s32 	%r46, %r1, %r33, %r4;
	add.s32 	%r60, %r46, %r3;
	add.s32 	%r58, %r4, %r7;
	mov.f32 	%f108, 0f00000000;
	mov.u32 	%r59, %r4;
	mov.u32 	%r62, %r1;
$L__BB2_3:
	setp.ge.u32 	%p3, %r2, %r33;
	setp.ge.s32 	%p4, %r59, %r33;
	mul.wide.s32 	%rd7, %r58, 4;
	add.s64 	%rd3, %rd2, %rd7;
	mov.f32 	%f100, 0f00000000;
	or.pred  	%p5, %p3, %p4;
	@%p5 bra 	$L__BB2_5;
	ld.global.f32 	%f100, [%rd3];
$L__BB2_5:
	st.shared.f32 	[%r9], %f100;
	mov.f32 	%f101, 0f00000000;
	max.s32 	%r47, %r5, %r62;
	setp.ge.s32 	%p6, %r47, %r33;
	@%p6 bra 	$L__BB2_7;
	mul.wide.s32 	%rd8, %r60, 4;
	add.s64 	%rd9, %rd1, %rd8;
	ld.global.f32 	%f101, [%rd9];
$L__BB2_7:
	st.shared.f32 	[%r10], %f101;
	bar.sync 	0;
	ld.shared.f32 	%f27, [%r8];
	ld.shared.f32 	%f28, [%r11];
	fma.rn.f32 	%f29, %f27, %f28, %f108;
	ld.shared.f32 	%f30, [%r8+4];
	ld.shared.f32 	%f31, [%r11+32];
	fma.rn.f32 	%f32, %f30, %f31, %f29;
	ld.shared.f32 	%f33, [%r8+8];
	ld.shared.f32 	%f34, [%r11+64];
	fma.rn.f32 	%f35, %f33, %f34, %f32;
	ld.shared.f32 	%f36, [%r8+12];
	ld.shared.f32 	%f37, [%r11+96];
	fma.rn.f32 	%f38, %f36, %f37, %f35;
	ld.shared.f32 	%f39, [%r8+16];
	ld.shared.f32 	%f40, [%r11+128];
	fma.rn.f32 	%f41, %f39, %f40, %f38;
	ld.shared.f32 	%f42, [%r8+20];
	ld.shared.f32 	%f43, [%r11+160];
	fma.rn.f32 	%f44, %f42, %f43, %f41;
	ld.shared.f32 	%f45, [%r8+24];
	ld.shared.f32 	%f46, [%r11+192];
	fma.rn.f32 	%f47, %f45, %f46, %f44;
	ld.shared.f32 	%f48, [%r8+28];
	ld.shared.f32 	%f49, [%r11+224];
	fma.rn.f32 	%f6, %f48, %f49, %f47;
	bar.sync 	0;
	add.s32 	%r48, %r59, 8;
	setp.ge.s32 	%p8, %r48, %r33;
	mov.f32 	%f102, 0f00000000;
	or.pred  	%p9, %p3, %p8;
	@%p9 bra 	$L__BB2_9;
	ld.global.f32 	%f102, [%rd3+32];
$L__BB2_9:
	st.shared.f32 	[%r9], %f102;
	add.s32 	%r49, %r62, 8;
	mov.f32 	%f103, 0f00000000;
	max.s32 	%r50, %r5, %r49;
	setp.ge.s32 	%p10, %r50, %r33;
	@%p10 bra 	$L__BB2_11;
	mul.wide.s32 	%rd10, %r61, 4;
	add.s64 	%rd11, %rd1, %rd10;
	ld.global.f32 	%f103, [%rd11];
$L__BB2_11:
	st.shared.f32 	[%r10], %f103;
	bar.sync 	0;
	ld.shared.f32 	%f51, [%r8];
	ld.shared.f32 	%f52, [%r11];
	fma.rn.f32 	%f53, %f51, %f52, %f6;
	ld.shared.f32 	%f54, [%r8+4];
	ld.shared.f32 	%f55, [%r11+32];
	fma.rn.f32 	%f56, %f54, %f55, %f53;
	ld.shared.f32 	%f57, [%r8+8];
	ld.shared.f32 	%f58, [%r11+64];
	fma.rn.f32 	%f59, %f57, %f58, %f56;
	ld.shared.f32 	%f60, [%r8+12];
	ld.shared.f32 	%f61, [%r11+96];
	fma.rn.f32 	%f62, %f60, %f61, %f59;
	ld.shared.f32 	%f63, [%r8+16];
	ld.shared.f32 	%f64, [%r11+128];
	fma.rn.f32 	%f65, %f63, %f64, %f62;
	ld.shared.f32 	%f66, [%r8+20];
	ld.shared.f32 	%f67, [%r11+160];
	fma.rn.f32 	%f68, %f66, %f67, %f65;
	ld.shared.f32 	%f69, [%r8+24];
	ld.shared.f32 	%f70, [%r11+192];
	fma.rn.f32 	%f71, %f69, %f70, %f68;
	ld.shared.f32 	%f72, [%r8+28];
	ld.shared.f32 	%f73, [%r11+224];
	fma.rn.f32 	%f108, %f72, %f73, %f71;
	bar.sync 	0;
	add.s32 	%r63, %r63, 2;
	add.s32 	%r62, %r62, 16;
	add.s32 	%r61, %r61, %r14;
	add.s32 	%r60, %r60, %r14;
	add.s32 	%r59, %r59, 16;
	add.s32 	%r58, %r58, 16;
	setp.ne.s32 	%p11, %r63, 0;
	@%p11 bra 	$L__BB2_3;
	and.b32  	%r64, %r6, 2147483632;
$L__BB2_13:
	and.b32  	%r51, %r6, 8;
	setp.eq.s32 	%p12, %r51, 0;
	@%p12 bra 	$L__BB2_19;
	setp.ge.u32 	%p13, %r2, %r33;
	add.s32 	%r52, %r64, %r4;
	add.s32 	%r32, %r64, %r1;
	setp.ge.s32 	%p14, %r52, %r33;
	mov.f32 	%f106, 0f00000000;
	or.pred  	%p15, %p13, %p14;
	@%p15 bra 	$L__BB2_16;
	add.s32 	%r53, %r52, %r7;
	mul.wide.s32 	%rd12, %r53, 4;
	add.s64 	%rd13, %rd2, %rd12;
	ld.global.f32 	%f106, [%rd13];
$L__BB2_16:
	st.shared.f32 	[%r9], %f106;
	mov.f32 	%f107, 0f00000000;
	max.s32 	%r54, %r5, %r32;
	setp.ge.s32 	%p16, %r54, %r33;
	@%p16 bra 	$L__BB2_18;
	mad.lo.s32 	%r55, %r32, %r33, %r5;
	mul.wide.s32 	%rd14, %r55, 4;
	add.s64 	%rd15, %rd1, %rd14;
	ld.global.f32 	%f107, [%rd15];
$L__BB2_18:
	st.shared.f32 	[%r10], %f107;
	bar.sync 	0;
	ld.shared.f32 	%f76, [%r8];
	ld.shared.f32 	%f77, [%r11];
	fma.rn.f32 	%f78, %f76, %f77, %f108;
	ld.shared.f32 	%f79, [%r8+4];
	ld.shared.f32 	%f80, [%r11+32];
	fma.rn.f32 	%f81, %f79, %f80, %f78;
	ld.shared.f32 	%f82, [%r8+8];
	ld.shared.f32 	%f83, [%r11+64];
	fma.rn.f32 	%f84, %f82, %f83, %f81;
	ld.shared.f32 	%f85, [%r8+12];
	ld.shared.f32 	%f86, [%r11+96];
	fma.rn.f32 	%f87, %f85, %f86, %f84;
	ld.shared.f32 	%f88, [%r8+16];
	ld.shared.f32 	%f89, [%r11+128];
	fma.rn.f32 	%f90, %f88, %f89, %f87;
	ld.shared.f32 	%f91, [%r8+20];
	ld.shared.f32 	%f92, [%r11+160];
	fma.rn.f32 	%f93, %f91, %f92, %f90;
	ld.shared.f32 	%f94, [%r8+24];
	ld.shared.f32 	%f95, [%r11+192];
	fma.rn.f32 	%f96, %f94, %f95, %f93;
	ld.shared.f32 	%f97, [%r8+28];
	ld.shared.f32 	%f98, [%r11+224];
	fma.rn.f32 	%f108, %f97, %f98, %f96;
	bar.sync 	0;
$L__BB2_19:
	max.s32 	%r56, %r2, %r5;
	setp.ge.s32 	%p17, %r56, %r33;
	@%p17 bra 	$L__BB2_21;
	mad.lo.s32 	%r57, %r33, %r2, %r5;
	cvta.to.global.u64 	%rd16, %rd4;
	mul.wide.s32 	%rd17, %r57, 4;
	add.s64 	%rd18, %rd16, %rd17;
	st.global.f32 	[%rd18], %f108;
$L__BB2_21:
	ret;

}
	// .globl	_Z12matmul_tiledILi16EEvPKfS1_Pfi
.visible .entry _Z12matmul_tiledILi16EEvPKfS1_Pfi(
	.param .u64 .ptr .align 1 _Z12matmul_tiledILi16EEvPKfS1_Pfi_param_0,
	.param .u64 .ptr .align 1 _Z12matmul_tiledILi16EEvPKfS1_Pfi_param_1,
	.param .u64 .ptr .align 1 _Z12matmul_tiledILi16EEvPKfS1_Pfi_param_2,
	.param .u32 _Z12matmul_tiledILi16EEvPKfS1_Pfi_param_3
)
{
	.reg .pred 	%p<18>;
	.reg .b32 	%r<65>;
	.reg .b32 	%f<181>;
	.reg .b64 	%rd<19>;
	// demoted variable
	.shared .align 4 .b8 _ZZ12matmul_tiledILi16EEvPKfS1_PfiE2sA[1024];
	// demoted variable
	.shared .align 4 .b8 _ZZ12matmul_tiledILi16EEvPKfS1_PfiE2sB[1024];
	ld.param.u64 	%rd5, [_Z12matmul_tiledILi16EEvPKfS1_Pfi_param_0];
	ld.param.u64 	%rd6, [_Z12matmul_tiledILi16EEvPKfS1_Pfi_param_1];
	ld.param.u64 	%rd4, [_Z12matmul_tiledILi16EEvPKfS1_Pfi_param_2];
	ld.param.u32 	%r33, [_Z12matmul_tiledILi16EEvPKfS1_Pfi_param_3];
	cvta.to.global.u64 	%rd1, %rd6;
	cvta.to.global.u64 	%rd2, %rd5;
	mov.u32 	%r34, %ctaid.y;
	shl.b32 	%r35, %r34, 4;
	mov.u32 	%r1, %tid.y;
	add.s32 	%r2, %r35, %r1;
	mov.u32 	%r36, %ctaid.x;
	shl.b32 	%r3, %r36, 4;
	mov.u32 	%r4, %tid.x;
	add.s32 	%r5, %r3, %r4;
	setp.lt.s32 	%p1, %r33, 1;
	mov.f32 	%f180, 0f00000000;
	@%p1 bra 	$L__BB3_19;
	add.s32 	%r6, %r33, 15;
	mul.lo.s32 	%r7, %r33, %r2;
	shl.b32 	%r38, %r1, 6;
	mov.u32 	%r39, _ZZ12matmul_tiledILi16EEvPKfS1_PfiE2sA;
	add.s32 	%r8, %r39, %r38;
	shl.b32 	%r40, %r4, 2;
	add.s32 	%r9, %r8, %r40;
	mov.u32 	%r41, _ZZ12matmul_tiledILi16EEvPKfS1_PfiE2sB;
	add.s32 	%r11, %r41, %r40;
	add.s32 	%r10, %r11, %r38;
	setp.lt.u32 	%p2, %r33, 17;
	mov.f32 	%f180, 0f00000000;
	mov.b32 	%r64, 0;
	@%p2 bra 	$L__BB3_13;
	shr.u32 	%r42, %r6, 4;
	and.b32  	%r43, %r42, 134217726;
	neg.s32 	%r63, %r43;
	add.s32 	%r44, %r1, 16;
	mad.lo.s32 	%r45, %r33, %r44, %r4;
	add.s32 	%r61, %r45, %r3;
	shl.b32 	%r14, %r33, 5;
	mad.lo.s32 	%r46, %r1, %r33, %r4;
	add.s32 	%r60, %r46, %r3;
	add.s32 	%r58, %r4, %r7;
	mov.f32 	%f180, 0f00000000;
	mov.u32 	%r59, %r4;
	mov.u32 	%r62, %r1;
$L__BB3_3:
	setp.ge.u32 	%p3, %r2, %r33;
	setp.ge.s32 	%p4, %r59, %r33;
	mul.wide.s32 	%rd7, %r58, 4;
	add.s64 	%rd3, %rd2, %rd7;
	mov.f32 	%f172, 0f00000000;
	or.pred  	%p5, %p3, %p4;
	@%p5 bra 	$L__BB3_5;
	ld.global.f32 	%f172, [%rd3];
$L__BB3_5:
	st.shared.f32 	[%r9], %f172;
	mov.f32 	%f173, 0f00000000;
	max.s32 	%r47, %r5, %r62;
	setp.ge.s32 	%p6, %r47, %r33;
	@%p6 bra 	$L__BB3_7;
	mul.wide.s32 	%rd8, %r60, 4;
	add.s64 	%rd9, %rd1, %rd8;
	ld.global.f32 	%f173, [%rd9];
$L__BB3_7:
	st.shared.f32 	[%r10], %f173;
	bar.sync 	0;
	ld.shared.f32 	%f27, [%r8];
	ld.shared.f32 	%f28, [%r11];
	fma.rn.f32 	%f29, %f27, %f28, %f180;
	ld.shared.f32 	%f30, [%r8+4];
	ld.shared.f32 	%f31, [%r11+64];
	fma.rn.f32 	%f32, %f30, %f31, %f29;
	ld.shared.f32 	%f33, [%r8+8];
	ld.shared.f32 	%f34, [%r11+128];
	fma.rn.f32 	%f35, %f33, %f34, %f32;
	ld.shared.f32 	%f36, [%r8+12];
	ld.shared.f32 	%f37, [%r11+192];
	fma.rn.f32 	%f38, %f36, %f37, %f35;
	ld.shared.f32 	%f39, [%r8+16];
	ld.shared.f32 	%f40, [%r11+256];
	fma.rn.f32 	%f41, %f39, %f40, %f38;
	ld.shared.f32 	%f42, [%r8+20];
	ld.shared.f32 	%f43, [%r11+320];
	fma.rn.f32 	%f44, %f42, %f43, %f41;
	ld.shared.f32 	%f45, [%r8+24];
	ld.shared.f32 	%f46, [%r11+384];
	fma.rn.f32 	%f47, %f45, %f46, %f44;
	ld.shared.f32 	%f48, [%r8+28];
	ld.shared.f32 	%f49, [%r11+448];
	fma.rn.f32 	%f50, %f48, %f49, %f47;
	ld.shared.f32 	%f51, [%r8+32];
	ld.shared.f32 	%f52, [%r11+512];
	fma.rn.f32 	%f53, %f51, %f52, %f50;
	ld.shared.f32 	%f54, [%r8+36];
	ld.shared.f32 	%f55, [%r11+576];
	fma.rn.f32 	%f56, %f54, %f55, %f53;
	ld.shared.f32 	%f57, [%r8+40];
	ld.shared.f32 	%f58, [%r11+640];
	fma.rn.f32 	%f59, %f57, %f58, %f56;
	ld.shared.f32 	%f60, [%r8+44];
	ld.shared.f32 	%f61, [%r11+704];
	fma.rn.f32 	%f62, %f60, %f61, %f59;
	ld.shared.f32 	%f63, [%r8+48];
	ld.shared.f32 	%f64, [%r11+768];
	fma.rn.f32 	%f65, %f63, %f64, %f62;
	ld.shared.f32 	%f66, [%r8+52];
	ld.shared.f32 	%f67, [%r11+832];
	fma.rn.f32 	%f68, %f66, %f67, %f65;
	ld.shared.f32 	%f69, [%r8+56];
	ld.shared.f32 	%f70, [%r11+896];
	fma.rn.f32 	%f71, %f69, %f70, %f68;
	ld.shared.f32 	%f72, [%r8+60];
	ld.shared.f32 	%f73, [%r11+960];
	fma.rn.f32 	%f6, %f72, %f73, %f71;
	bar.sync 	0;
	add.s32 	%r48, %r59, 16;
	setp.ge.s32 	%p8, %r48, %r33;
	mov.f32 	%f174, 0f00000000;
	or.pred  	%p9, %p3, %p8;
	@%p9 bra 	$L__BB3_9;
	ld.global.f32 	%f174, [%rd3+64];
$L__BB3_9:
	st.shared.f32 	[%r9], %f174;
	add.s32 	%r49, %r62, 16;
	mov.f32 	%f175, 0f00000000;
	max.s32 	%r50, %r5, %r49;
	setp.ge.s32 	%p10, %r50, %r33;
	@%p10 bra 	$L__BB3_11;
	mul.wide.s32 	%rd10, %r61, 4;
	add.s64 	%rd11, %rd1, %rd10;
	ld.global.f32 	%f175, [%rd11];
$L__BB3_11:
	st.shared.f32 	[%r10], %f175;
	bar.sync 	0;
	ld.shared.f32 	%f75, [%r8];
	ld.shared.f32 	%f76, [%r11];
	fma.rn.f32 	%f77, %f75, %f76, %f6;
	ld.shared.f32 	%f78, [%r8+4];
	ld.shared.f32 	%f79, [%r11+64];
	fma.rn.f32 	%f80, %f78, %f79, %f77;
	ld.shared.f32 	%f81, [%r8+8];
	ld.shared.f32 	%f82, [%r11+128];
	fma.rn.f32 	%f83, %f81, %f82, %f80;
	ld.shared.f32 	%f84, [%r8+12];
	ld.shared.f32 	%f85, [%r11+192];
	fma.rn.f32 	%f86, %f84, %f85, %f83;
	ld.shared.f32 	%f87, [%r8+16];
	ld.shared.f32 	%f88, [%r11+256];
	fma.rn.f32 	%f89, %f87, %f88, %f86;
	ld.shared.f32 	%f90, [%r8+20];
	ld.shared.f32 	%f91, [%r11+320];
	fma.rn.f32 	%f92, %f90, %f91, %f89;
	ld.shared.f32 	%f93, [%r8+24];
	ld.shared.f32 	%f94, [%r11+384];
	fma.rn.f32 	%f95, %f93, %f94, %f92;
	ld.shared.f32 	%f96, [%r8+28];
	ld.shared.f32 	%f97, [%r11+448];
	fma.rn.f32 	%f98, %f96, %f97, %f95;
	ld.shared.f32 	%f99, [%r8+32];
	ld.shared.f32 	%f100, [%r11+512];
	fma.rn.f32 	%f101, %f99, %f100, %f98;
	ld.shared.f32 	%f102, [%r8+36];
	ld.shared.f32 	%f103, [%r11+576];
	fma.rn.f32 	%f104, %f102, %f103, %f101;
	ld.shared.f32 	%f105, [%r8+40];
	ld.shared.f32 	%f106, [%r11+640];
	fma.rn.f32 	%f107, %f105, %f106, %f104;
	ld.shared.f32 	%f108, [%r8+44];
	ld.shared.f32 	%f109, [%r11+704];
	fma.rn.f32 	%f110, %f108, %f109, %f107;
	ld.shared.f32 	%f111, [%r8+48];
	ld.shared.f32 	%f112, [%r11+768];
	fma.rn.f32 	%f113, %f111, %f112, %f110;
	ld.shared.f32 	%f114, [%r8+52];
	ld.shared.f32 	%f115, [%r11+832];
	fma.rn.f32 	%f116, %f114, %f115, %f113;
	ld.shared.f32 	%f117, [%r8+56];
	ld.shared.f32 	%f118, [%r11+896];
	fma.rn.f32 	%f119, %f117, %f118, %f116;
	ld.shared.f32 	%f120, [%r8+60];
	ld.shared.f32 	%f121, [%r11+960];
	fma.rn.f32 	%f180, %f120, %f121, %f119;
	bar.sync 	0;
	add.s32 	%r63, %r63, 2;
	add.s32 	%r62, %r62, 32;
	add.s32 	%r61, %r61, %r14;
	add.s32 	%r60, %r60, %r14;
	add.s32 	%r59, %r59, 32;
	add.s32 	%r58, %r58, 32;
	setp.ne.s32 	%p11, %r63, 0;
	@%p11 bra 	$L__BB3_3;
	and.b32  	%r64, %r6, 2147483616;
$L__BB3_13:
	and.b32  	%r51, %r6, 16;
	setp.eq.s32 	%p12, %r51, 0;
	@%p12 bra 	$L__BB3_19;
	setp.ge.u32 	%p13, %r2, %r33;
	add.s32 	%r52, %r64, %r4;
	add.s32 	%r32, %r64, %r1;
	setp.ge.s32 	%p14, %r52, %r33;
	mov.f32 	%f178, 0f00000000;
	or.pred  	%p15, %p13, %p14;
	@%p15 bra 	$L__BB3_16;
	add.s32 	%r53, %r52, %r7;
	mul.wide.s32 	%rd12, %r53, 4;
	add.s64 	%rd13, %rd2, %rd12;
	ld.global.f32 	%f178, [%rd13];
$L__BB3_16:
	st.shared.f32 	[%r9], %f178;
	mov.f32 	%f179, 0f00000000;
	max.s32 	%r54, %r5, %r32;
	setp.ge.s32 	%p16, %r54, %r33;
	@%p16 bra 	$L__BB3_18;
	mad.lo.s32 	%r55, %r32, %r33, %r5;
	mul.wide.s32 	%rd14, %r55, 4;
	add.s64 	%rd15, %rd1, %rd14;
	ld.global.f32 	%f179, [%rd15];
$L__BB3_18:
	st.shared.f32 	[%r10], %f179;
	bar.sync 	0;
	ld.shared.f32 	%f124, [%r8];
	ld.shared.f32 	%f125, [%r11];
	fma.rn.f32 	%f126, %f124, %f125, %f180;
	ld.shared.f32 	%f127, [%r8+4];
	ld.shared.f32 	%f128, [%r11+64];
	fma.rn.f32 	%f129, %f127, %f128, %f126;
	ld.shared.f32 	%f130, [%r8+8];
	ld.shared.f32 	%f131, [%r11+128];
	fma.rn.f32 	%f132, %f130, %f131, %f129;
	ld.shared.f32 	%f133, [%r8+12];
	ld.shared.f32 	%f134, [%r11+192];
	fma.rn.f32 	%f135, %f133, %f134, %f132;
	ld.shared.f32 	%f136, [%r8+16];
	ld.shared.f32 	%f137, [%r11+256];
	fma.rn.f32 	%f138, %f136, %f137, %f135;
	ld.shared.f32 	%f139, [%r8+20];
	ld.shared.f32 	%f140, [%r11+320];
	fma.rn.f32 	%f141, %f139, %f140, %f138;
	ld.shared.f32 	%f142, [%r8+24];
	ld.shared.f32 	%f143, [%r11+384];
	fma.rn.f32 	%f144, %f142, %f143, %f141;
	ld.shared.f32 	%f145, [%r8+28];
	ld.shared.f32 	%f146, [%r11+448];
	fma.rn.f32 	%f147, %f145, %f146, %f144;
	ld.shared.f32 	%f148, [%r8+32];
	ld.shared.f32 	%f149, [%r11+512];
	fma.rn.f32 	%f150, %f148, %f149, %f147;
	ld.shared.f32 	%f151, [%r8+36];
	ld.shared.f32 	%f152, [%r11+576];
	fma.rn.f32 	%f153, %f151, %f152, %f150;
	ld.shared.f32 	%f154, [%r8+40];
	ld.shared.f32 	%f155, [%r11+640];
	fma.rn.f32 	%f156, %f154, %f155, %f153;
	ld.shared.f32 	%f157, [%r8+44];
	ld.shared.f32 	%f158, [%r11+704];
	fma.rn.f32 	%f159, %f157, %f158, %f156;
	ld.shared.f32 	%f160, [%r8+48];
	ld.shared.f32 	%f161, [%r11+768];
	fma.rn.f32 	%f162, %f160, %f161, %f159;
	ld.shared.f32 	%f163, [%r8+52];
	ld.shared.f32 	%f164, [%r11+832];
	fma.rn.f32 	%f165, %f163, %f164, %f162;
	ld.shared.f32 	%f166, [%r8+56];
	ld.shared.f32 	%f167, [%r11+896];
	fma.rn.f32 	%f168, %f166, %f167, %f165;
	ld.shared.f32 	%f169, [%r8+60];
	ld.shared.f32 	%f170, [%r11+960];
	fma.rn.f32 	%f180, %f169, %f170, %f168;
	bar.sync 	0;
$L__BB3_19:
	max.s32 	%r56, %r2, %r5;
	setp.ge.s32 	%p17, %r56, %r33;
	@%p17 bra 	$L__BB3_21;
	mad.lo.s32 	%r57, %r33, %r2, %r5;
	cvta.to.global.u64 	%rd16, %rd4;
	mul.wide.s32 	%rd17, %r57, 4;
	add.s64 	%rd18, %rd16, %rd17;
	st.global.f32 	[%rd18], %f180;
$L__BB3_21:
	ret;

}
	// .globl	_Z12matmul_tiledILi32EEvPKfS1_Pfi
.visible .entry _Z12matmul_tiledILi32EEvPKfS1_Pfi(
	.param .u64 .ptr .align 1 _Z12matmul_tiledILi32EEvPKfS1_Pfi_param_0,
	.param .u64 .ptr .align 1 _Z12matmul_tiledILi32EEvPKfS1_Pfi_param_1,
	.param .u64 .ptr .align 1 _Z12matmul_tiledILi32EEvPKfS1_Pfi_param_2,
	.param .u32 _Z12matmul_tiledILi32EEvPKfS1_Pfi_param_3
)
{
	.reg .pred 	%p<8>;
	.reg .b32 	%r<43>;
	.reg .b32 	%f<111>;
	.reg .b64 	%rd<13>;
	// demoted variable
	.shared .align 4 .b8 _ZZ12matmul_tiledILi32EEvPKfS1_PfiE2sA[4096];
	// demoted variable
	.shared .align 4 .b8 _ZZ12matmul_tiledILi32EEvPKfS1_PfiE2sB[4096];
	ld.param.u64 	%rd4, [_Z12matmul_tiledILi32EEvPKfS1_Pfi_param_0];
	ld.param.u64 	%rd5, [_Z12matmul_tiledILi32EEvPKfS1_Pfi_param_1];
	ld.param.u64 	%rd6, [_Z12matmul_tiledILi32EEvPKfS1_Pfi_param_2];
	ld.param.u32 	%r24, [_Z12matmul_tiledILi32EEvPKfS1_Pfi_param_3];
	mov.u32 	%r25, %ctaid.y;
	shl.b32 	%r26, %r25, 5;
	mov.u32 	%r40, %tid.y;
	add.s32 	%r2, %r26, %r40;
	mov.u32 	%r27, %ctaid.x;
	shl.b32 	%r3, %r27, 5;
	mov.u32 	%r38, %tid.x;
	add.s32 	%r5, %r3, %r38;
	setp.lt.s32 	%p1, %r24, 1;
	mov.f32 	%f110, 0f00000000;
	@%p1 bra 	$L__BB4_7;
	add.s32 	%r28, %r24, 31;
	shr.u32 	%r29, %r28, 5;
	shl.b32 	%r30, %r40, 7;
	mov.u32 	%r31, _ZZ12matmul_tiledILi32EEvPKfS1_PfiE2sA;
	add.s32 	%r6, %r31, %r30;
	shl.b32 	%r32, %r38, 2;
	add.s32 	%r7, %r6, %r32;
	mov.u32 	%r33, _ZZ12matmul_tiledILi32EEvPKfS1_PfiE2sB;
	add.s32 	%r9, %r33, %r32;
	add.s32 	%r8, %r9, %r30;
	neg.s32 	%r42, %r29;
	mad.lo.s32 	%r34, %r40, %r24, %r38;
	add.s32 	%r41, %r34, %r3;
	shl.b32 	%r12, %r24, 5;
	mad.lo.s32 	%r39, %r24, %r2, %r38;
	cvta.to.global.u64 	%rd1, %rd4;
	cvta.to.global.u64 	%rd2, %rd5;
	mov.f32 	%f110, 0f00000000;
$L__BB4_2:
	setp.ge.u32 	%p2, %r2, %r24;
	mul.wide.s32 	%rd7, %r39, 4;
	add.s64 	%rd3, %rd1, %rd7;
	setp.ge.s32 	%p3, %r38, %r24;
	mov.f32 	%f108, 0f00000000;
	or.pred  	%p4, %p2, %p3;
	@%p4 bra 	$L__BB4_4;
	ld.global.f32 	%f108, [%rd3];
$L__BB4_4:
	st.shared.f32 	[%r7], %f108;
	mov.f32 	%f109, 0f00000000;
	max.s32 	%r35, %r5, %r40;
	setp.ge.s32 	%p5, %r35, %r24;
	@%p5 bra 	$L__BB4_6;
	mul.wide.s32 	%rd8, %r41, 4;
	add.s64 	%rd9, %rd2, %rd8;
	ld.global.f32 	%f109, [%rd9];
$L__BB4_6:
	st.shared.f32 	[%r8], %f109;
	bar.sync 	0;
	ld.shared.f32 	%f12, [%r6];
	ld.shared.f32 	%f13, [%r9];
	fma.rn.f32 	%f14, %f12, %f13, %f110;
	ld.shared.f32 	%f15, [%r6+4];
	ld.shared.f32 	%f16, [%r9+128];
	fma.rn.f32 	%f17, %f15, %f16, %f14;
	ld.shared.f32 	%f18, [%r6+8];
	ld.shared.f32 	%f19, [%r9+256];
	fma.rn.f32 	%f20, %f18, %f19, %f17;
	ld.shared.f32 	%f21, [%r6+12];
	ld.shared.f32 	%f22, [%r9+384];
	fma.rn.f32 	%f23, %f21, %f22, %f20;
	ld.shared.f32 	%f24, [%r6+16];
	ld.shared.f32 	%f25, [%r9+512];
	fma.rn.f32 	%f26, %f24, %f25, %f23;
	ld.shared.f32 	%f27, [%r6+20];
	ld.shared.f32 	%f28, [%r9+640];
	fma.rn.f32 	%f29, %f27, %f28, %f26;
	ld.shared.f32 	%f30, [%r6+24];
	ld.shared.f32 	%f31, [%r9+768];
	fma.rn.f32 	%f32, %f30, %f31, %f29;
	ld.shared.f32 	%f33, [%r6+28];
	ld.shared.f32 	%f34, [%r9+896];
	fma.rn.f32 	%f35, %f33, %f34, %f32;
	ld.shared.f32 	%f36, [%r6+32];
	ld.shared.f32 	%f37, [%r9+1024];
	fma.rn.f32 	%f38, %f36, %f37, %f35;
	ld.shared.f32 	%f39, [%r6+36];
	ld.shared.f32 	%f40, [%r9+1152];
	fma.rn.f32 	%f41, %f39, %f40, %f38;
	ld.shared.f32 	%f42, [%r6+40];
	ld.shared.f32 	%f43, [%r9+1280];
	fma.rn.f32 	%f44, %f42, %f43, %f41;
	ld.shared.f32 	%f45, [%r6+44];
	ld.shared.f32 	%f46, [%r9+1408];
	fma.rn.f32 	%f47, %f45, %f46, %f44;
	ld.shared.f32 	%f48, [%r6+48];
	ld.shared.f32 	%f49, [%r9+1536];
	fma.rn.f32 	%f50, %f48, %f49, %f47;
	ld.shared.f32 	%f51, [%r6+52];
	ld.shared.f32 	%f52, [%r9+1664];
	fma.rn.f32 	%f53, %f51, %f52, %f50;
	ld.shared.f32 	%f54, [%r6+56];
	ld.shared.f32 	%f55, [%r9+1792];
	fma.rn.f32 	%f56, %f54, %f55, %f53;
	ld.shared.f32 	%f57, [%r6+60];
	ld.shared.f32 	%f58, [%r9+1920];
	fma.rn.f32 	%f59, %f57, %f58, %f56;
	ld.shared.f32 	%f60, [%r6+64];
	ld.shared.f32 	%f61, [%r9+2048];
	fma.rn.f32 	%f62, %f60, %f61, %f59;
	ld.shared.f32 	%f63, [%r6+68];
	ld.shared.f32 	%f64, [%r9+2176];
	fma.rn.f32 	%f65, %f63, %f64, %f62;
	ld.shared.f32 	%f66, [%r6+72];
	ld.shared.f32 	%f67, [%r9+2304];
	fma.rn.f32 	%f68, %f66, %f67, %f65;
	ld.shared.f32 	%f69, [%r6+76];
	ld.shared.f32 	%f70, [%r9+2432];
	fma.rn.f32 	%f71, %f69, %f70, %f68;
	ld.shared.f32 	%f72, [%r6+80];
	ld.shared.f32 	%f73, [%r9+2560];
	fma.rn.f32 	%f74, %f72, %f73, %f71;
	ld.shared.f32 	%f75, [%r6+84];
	ld.shared.f32 	%f76, [%r9+2688];
	fma.rn.f32 	%f77, %f75, %f76, %f74;
	ld.shared.f32 	%f78, [%r6+88];
	ld.shared.f32 	%f79, [%r9+2816];
	fma.rn.f32 	%f80, %f78, %f79, %f77;
	ld.shared.f32 	%f81, [%r6+92];
	ld.shared.f32 	%f82, [%r9+2944];
	fma.rn.f32 	%f83, %f81, %f82, %f80;
	ld.shared.f32 	%f84, [%r6+96];
	ld.shared.f32 	%f85, [%r9+3072];
	fma.rn.f32 	%f86, %f84, %f85, %f83;
	ld.shared.f32 	%f87, [%r6+100];
	ld.shared.f32 	%f88, [%r9+3200];
	fma.rn.f32 	%f89, %f87, %f88, %f86;
	ld.shared.f32 	%f90, [%r6+104];
	ld.shared.f32 	%f91, [%r9+3328];
	fma.rn.f32 	%f92, %f90, %f91, %f89;
	ld.shared.f32 	%f93, [%r6+108];
	ld.shared.f32 	%f94, [%r9+3456];
	fma.rn.f32 	%f95, %f93, %f94, %f92;
	ld.shared.f32 	%f96, [%r6+112];
	ld.shared.f32 	%f97, [%r9+3584];
	fma.rn.f32 	%f98, %f96, %f97, %f95;
	ld.shared.f32 	%f99, [%r6+116];
	ld.shared.f32 	%f100, [%r9+3712];
	fma.rn.f32 	%f101, %f99, %f100, %f98;
	ld.shared.f32 	%f102, [%r6+120];
	ld.shared.f32 	%f103, [%r9+3840];
	fma.rn.f32 	%f104, %f102, %f103, %f101;
	ld.shared.f32 	%f105, [%r6+124];
	ld.shared.f32 	%f106, [%r9+3968];
	fma.rn.f32 	%f110, %f105, %f106, %f104;
	bar.sync 	0;
	add.s32 	%r42, %r42, 1;
	setp.ne.s32 	%p6, %r42, 0;
	add.s32 	%r41, %r41, %r12;
	add.s32 	%r40, %r40, 32;
	add.s32 	%r39, %r39, 32;
	add.s32 	%r38, %r38, 32;
	@%p6 bra 	$L__BB4_2;
$L__BB4_7:
	max.s32 	%r36, %r2, %r5;
	setp.ge.s32 	%p7, %r36, %r24;
	@%p7 bra 	$L__BB4_9;
	mad.lo.s32 	%r37, %r24, %r2, %r5;
	cvta.to.global.u64 	%rd10, %rd6;
	mul.wide.s32 	%rd11, %r37, 4;
	add.s64 	%rd12, %rd10, %rd11;
	st.global.f32 	[%rd12], %f110;
$L__BB4_9:
	ret;

}


// ===== COMPILED SASS (sm_100) =====

	.target	sm_100

	.elftype	@"ET_EXEC"


//--------------------- .note.nv.tkinfo           --------------------------
	.section	.note.nv.tkinfo,"",@"SHT_NOTE"
	.sectionflags	@"SHF_NOTE_NV_TKINFO"
	.tkinfo
        /*0018*/ 	.word	0x00000002
        /*0030*/ 	.string	""
        /*0030*/ 	.string	"ptxas"
        /*0030*/ 	.string	"Cuda compilation tools, release 13.0, V13.0.88"
        /*0030*/ 	.string	"Build cuda_13.0.r13.0/compiler.36424714_0"
        /*0030*/ 	.string	"-arch sm_100 -m 64 "



//--------------------- .note.nv.cuinfo           --------------------------
	.section	.note.nv.cuinfo,"",@"SHT_NOTE"
	.sectionflags	@"SHF_NOTE_NV_CUINFO"
        /*0018*/ 	.short	0x0002
        /*001a*/ 	.short	0x0064
        /*001c*/ 	.short	0x0082
	.zero		2


//--------------------- .nv.info                  --------------------------
	.section	.nv.info,"",@"SHT_CUDA_INFO"
	.align	4


	//----- nvinfo : EIATTR_REGCOUNT
	.align		4
        /*0000*/ 	.byte	0x04, 0x2f
        /*0002*/ 	.short	(.L_1 - .L_0)
	.align		4
.L_0:
        /*0004*/ 	.word	index@(_Z12matmul_naivePKfS0_Pfi)
        /*0008*/ 	.word	0x0000001e


	//----- nvinfo : EIATTR_FRAME_SIZE
	.align		4
.L_1:
        /*000c*/ 	.byte	0x04, 0x11
        /*000e*/ 	.short	(.L_3 - .L_2)
	.align		4
.L_2:
        /*0010*/ 	.word	index@(_Z12matmul_naivePKfS0_Pfi)
        /*0014*/ 	.word	0x00000000


	//----- nvinfo : EIATTR_REGCOUNT
	.align		4
.L_3:
        /*0018*/ 	.byte	0x04, 0x2f
        /*001a*/ 	.short	(.L_5 - .L_4)
	.align		4
.L_4:
        /*001c*/ 	.word	index@(_Z12matmul_tiledILi4EEvPKfS1_Pfi)
        /*0020*/ 	.word	0x00000020


	//----- nvinfo : EIATTR_FRAME_SIZE
	.align		4
.L_5:
        /*0024*/ 	.byte	0x04, 0x11
        /*0026*/ 	.short	(.L_7 - .L_6)
	.align		4
.L_6:
        /*0028*/ 	.word	index@(_Z12matmul_tiledILi4EEvPKfS1_Pfi)
        /*002c*/ 	.word	0x00000000


	//----- nvinfo : EIATTR_REGCOUNT
	.align		4
.L_7:
        /*0030*/ 	.byte	0x04, 0x2f
        /*0032*/ 	.short	(.L_9 - .L_8)
	.align		4
.L_8:
        /*0034*/ 	.word	index@(_Z12matmul_tiledILi8EEvPKfS1_Pfi)
        /*0038*/ 	.word	0x00000020


	//----- nvinfo : EIATTR_FRAME_SIZE
	.align		4
.L_9:
        /*003c*/ 	.byte	0x04, 0x11
        /*003e*/ 	.short	(.L_11 - .L_10)
	.align		4
.L_10:
        /*0040*/ 	.word	index@(_Z12matmul_tiledILi8EEvPKfS1_Pfi)
        /*0044*/ 	.word	0x00000000


	//----- nvinfo : EIATTR_REGCOUNT
	.align		4
.L_11:
        /*0048*/ 	.byte	0x04, 0x2f
        /*004a*/ 	.short	(.L_13 - .L_12)
	.align		4
.L_12:
        /*004c*/ 	.word	index@(_Z12matmul_tiledILi16EEvPKfS1_Pfi)
        /*0050*/ 	.word	0x00000020


	//----- nvinfo : EIATTR_FRAME_SIZE
	.align		4
.L_13:
        /*0054*/ 	.byte	0x04, 0x11
        /*0056*/ 	.short	(.L_15 - .L_14)
	.align		4
.L_14:
        /*0058*/ 	.word	index@(_Z12matmul_tiledILi16EEvPKfS1_Pfi)
        /*005c*/ 	.word	0x00000000


	//----- nvinfo : EIATTR_REGCOUNT
	.align		4
.L_15:
        /*0060*/ 	.byte	0x04, 0x2f
        /*0062*/ 	.short	(.L_17 - .L_16)
	.align		4
.L_16:
        /*0064*/ 	.word	index@(_Z12matmul_tiledILi32EEvPKfS1_Pfi)
        /*0068*/ 	.word	0x00000020


	//----- nvinfo : EIATTR_FRAME_SIZE
	.align		4
.L_17:
        /*006c*/ 	.byte	0x04, 0x11
        /*006e*/ 	.short	(.L_19 - .L_18)
	.align		4
.L_18:
        /*0070*/ 	.word	index@(_Z12matmul_tiledILi32EEvPKfS1_Pfi)
        /*0074*/ 	.word	0x00000000


	//----- nvinfo : EIATTR_MIN_STACK_SIZE
	.align		4
.L_19:
        /*0078*/ 	.byte	0x04, 0x12
        /*007a*/ 	.short	(.L_21 - .L_20)
	.align		4
.L_20:
        /*007c*/ 	.word	index@(_Z12matmul_tiledILi32EEvPKfS1_Pfi)
        /*0080*/ 	.word	0x00000000


	//----- nvinfo : EIATTR_MIN_STACK_SIZE
	.align		4
.L_21:
        /*0084*/ 	.byte	0x04, 0x12
        /*0086*/ 	.short	(.L_23 - .L_22)
	.align		4
.L_22:
        /*0088*/ 	.word	index@(_Z12matmul_tiledILi16EEvPKfS1_Pfi)
        /*008c*/ 	.word	0x00000000


	//----- nvinfo : EIATTR_MIN_STACK_SIZE
	.align		4
.L_23:
        /*0090*/ 	.byte	0x04, 0x12
        /*0092*/ 	.short	(.L_25 - .L_24)
	.align		4
.L_24:
        /*0094*/ 	.word	index@(_Z12matmul_tiledILi8EEvPKfS1_Pfi)
        /*0098*/ 	.word	0x00000000


	//----- nvinfo : EIATTR_MIN_STACK_SIZE
	.align		4
.L_25:
        /*009c*/ 	.byte	0x04, 0x12
        /*009e*/ 	.short	(.L_27 - .L_26)
	.align		4
.L_26:
        /*00a0*/ 	.word	index@(_Z12matmul_tiledILi4EEvPKfS1_Pfi)
        /*00a4*/ 	.word	0x00000000


	//----- nvinfo : EIATTR_MIN_STACK_SIZE
	.align		4
.L_27:
        /*00a8*/ 	.byte	0x04, 0x12
        /*00aa*/ 	.short	(.L_29 - .L_28)
	.align		4
.L_28:
        /*00ac*/ 	.word	index@(_Z12matmul_naivePKfS0_Pfi)
        /*00b0*/ 	.word	0x00000000
.L_29:


//--------------------- .nv.compat                --------------------------
	.section	.nv.compat,"",@"SHT_CUDA_COMPAT_INFO"
	.align	4
        /*0000*/ 	.byte	0x02, 0x09, 0x00, 0x00, 0x02, 0x02, 0x01, 0x00, 0x02, 0x05, 0x05, 0x00, 0x03, 0x07, 0x01, 0x01
        /*0010*/ 	.byte	0x02, 0x03, 0x00, 0x00, 0x02, 0x06, 0x01, 0x00, 0x04, 0x0b, 0x08, 0x00, 0x09, 0x00, 0x00, 0x00
        /*0020*/ 	.byte	0x00, 0x00, 0x00, 0x00


//--------------------- .nv.info._Z12matmul_tiledILi32EEvPKfS1_Pfi --------------------------
	.section	.nv.info._Z12matmul_tiledILi32EEvPKfS1_Pfi,"",@"SHT_CUDA_INFO"
	.sectionflags	@""
	.align	4


	//----- nvinfo : EIATTR_CUDA_API_VERSION
	.align		4
        /*0000*/ 	.byte	0x04, 0x37
        /*0002*/ 	.short	(.L_31 - .L_30)
.L_30:
        /*0004*/ 	.word	0x00000082


	//----- nvinfo : EIATTR_KPARAM_INFO
	.align		4
.L_31:
        /*0008*/ 	.byte	0x04, 0x17
        /*000a*/ 	.short	(.L_33 - .L_32)
.L_32:
        /*000c*/ 	.word	0x00000000
        /*0010*/ 	.short	0x0003
        /*0012*/ 	.short	0x0018
        /*0014*/ 	.byte	0x00, 0xf0, 0x11, 0x00


	//----- nvinfo : EIATTR_KPARAM_INFO
	.align		4
.L_33:
        /*0018*/ 	.byte	0x04, 0x17
        /*001a*/ 	.short	(.L_35 - .L_34)
.L_34:
        /*001c*/ 	.word	0x00000000
        /*0020*/ 	.short	0x0002
        /*0022*/ 	.short	0x0010
        /*0024*/ 	.byte	0x00, 0xf5, 0x21, 0x00


	//----- nvinfo : EIATTR_KPARAM_INFO
	.align		4
.L_35:
        /*0028*/ 	.byte	0x04, 0x17
        /*002a*/ 	.short	(.L_37 - .L_36)
.L_36:
        /*002c*/ 	.word	0x00000000
        /*0030*/ 	.short	0x0001
        /*0032*/ 	.short	0x0008
        /*0034*/ 	.byte	0x00, 0xf5, 0x21, 0x00


	//----- nvinfo : EIATTR_KPARAM_INFO
	.align		4
.L_37:
        /*0038*/ 	.byte	0x04, 0x17
        /*003a*/ 	.short	(.L_39 - .L_38)
.L_38:
        /*003c*/ 	.word	0x00000000
        /*0040*/ 	.short	0x0000
        /*0042*/ 	.short	0x0000
        /*0044*/ 	.byte	0x00, 0xf5, 0x21, 0x00


	//----- nvinfo : EIATTR_SPARSE_MMA_MASK
	.align		4
.L_39:
        /*0048*/ 	.byte	0x03, 0x50
        /*004a*/ 	.short	0x0000


	//----- nvinfo : EIATTR_MAXREG_COUNT
	.align		4
        /*004c*/ 	.byte	0x03, 0x1b
        /*004e*/ 	.short	0x00ff


	//----- nvinfo : EIATTR_NUM_BARRIERS
	.align		4
        /*0050*/ 	.byte	0x02, 0x4c
        /*0052*/ 	.byte	0x01
	.zero		1


	//----- nvinfo : EIATTR_MERCURY_ISA_VERSION
	.align		4
        /*0054*/ 	.byte	0x03, 0x5f
        /*0056*/ 	.short	0x0101


	//----- nvinfo : EIATTR_VRC_CTA_INIT_COUNT
	.align		4
        /*0058*/ 	.byte	0x02, 0x4a
	.zero		1
	.zero		1


	//----- nvinfo : EIATTR_EXIT_INSTR_OFFSETS
	.align		4
        /*005c*/ 	.byte	0x04, 0x1c
        /*005e*/ 	.short	(.L_41 - .L_40)


	//   ....[0]....
.L_40:
        /*0060*/ 	.word	0x00000800


	//   ....[1]....
        /*0064*/ 	.word	0x00000850


	//----- nvinfo : EIATTR_CBANK_PARAM_SIZE
	.align		4
.L_41:
        /*0068*/ 	.byte	0x03, 0x19
        /*006a*/ 	.short	0x001c


	//----- nvinfo : EIATTR_PARAM_CBANK
	.align		4
        /*006c*/ 	.byte	0x04, 0x0a
        /*006e*/ 	.short	(.L_43 - .L_42)
	.align		4
.L_42:
        /*0070*/ 	.word	index@(.nv.constant0._Z12matmul_tiledILi32EEvPKfS1_Pfi)
        /*0074*/ 	.short	0x0380
        /*0076*/ 	.short	0x001c


	//----- nvinfo : EIATTR_SW_WAR
	.align		4
.L_43:
        /*0078*/ 	.byte	0x04, 0x36
        /*007a*/ 	.short	(.L_45 - .L_44)
.L_44:
        /*007c*/ 	.word	0x00000008
.L_45:


//--------------------- .nv.info._Z12matmul_tiledILi16EEvPKfS1_Pfi --------------------------
	.section	.nv.info._Z12matmul_tiledILi16EEvPKfS1_Pfi,"",@"SHT_CUDA_INFO"
	.sectionflags	@""
	.align	4


	//----- nvinfo : EIATTR_CUDA_API_VERSION
	.align		4
        /*0000*/ 	.byte	0x04, 0x37
        /*0002*/ 	.short	(.L_47 - .L_46)
.L_46:
        /*0004*/ 	.word	0x00000082


	//----- nvinfo : EIATTR_KPARAM_INFO
	.align		4
.L_47:
        /*0008*/ 	.byte	0x04, 0x17
        /*000a*/ 	.short	(.L_49 - .L_48)
.L_48:
        /*000c*/ 	.word	0x00000000
        /*0010*/ 	.short	0x0003
        /*0012*/ 	.short	0x0018
        /*0014*/ 	.byte	0x00, 0xf0, 0x11, 0x00


	//----- nvinfo : EIATTR_KPARAM_INFO
	.align		4
.L_49:
        /*0018*/ 	.byte	0x04, 0x17
        /*001a*/ 	.short	(.L_51 - .L_50)
.L_50:
        /*001c*/ 	.word	0x00000000
        /*0020*/ 	.short	0x0002
        /*0022*/ 	.short	0x0010
        /*0024*/ 	.byte	0x00, 0xf5, 0x21, 0x00


	//----- nvinfo : EIATTR_KPARAM_INFO
	.align		4
.L_51:
        /*0028*/ 	.byte	0x04, 0x17
        /*002a*/ 	.short	(.L_53 - .L_52)
.L_52:
        /*002c*/ 	.word	0x00000000
        /*0030*/ 	.short	0x0001
        /*0032*/ 	.short	0x0008
        /*0034*/ 	.byte	0x00, 0xf5, 0x21, 0x00


	//----- nvinfo : EIATTR_KPARAM_INFO
	.align		4
.L_53:
        /*0038*/ 	.byte	0x04, 0x17
        /*003a*/ 	.short	(.L_55 - .L_54)
.L_54:
        /*003c*/ 	.word	0x00000000
        /*0040*/ 	.short	0x0000
        /*0042*/ 	.short	0x0000
        /*0044*/ 	.byte	0x00, 0xf5, 0x21, 0x00


	//----- nvinfo : EIATTR_SPARSE_MMA_MASK
	.align		4
.L_55:
        /*0048*/ 	.byte	0x03, 0x50
        /*004a*/ 	.short	0x0000


	//----- nvinfo : EIATTR_MAXREG_COUNT
	.align		4
        /*004c*/ 	.byte	0x03, 0x1b
        /*004e*/ 	.short	0x00ff


	//----- nvinfo : EIATTR_NUM_BARRIERS
	.align		4
        /*0050*/ 	.byte	0x02, 0x4c
        /*0052*/ 	.byte	0x01
	.zero		1


	//----- nvinfo : EIATTR_MERCURY_ISA_VERSION
	.align		4
        /*0054*/ 	.byte	0x03, 0x5f
        /*0056*/ 	.short	0x0101


	//----- nvinfo : EIATTR_VRC_CTA_INIT_COUNT
	.align		4
        /*0058*/ 	.byte	0x02, 0x4a
	.zero		1
	.zero		1


	//----- nvinfo : EIATTR_EXIT_INSTR_OFFSETS
	.align		4
        /*005c*/ 	.byte	0x04, 0x1c
        /*005e*/ 	.short	(.L_57 - .L_56)


	//   ....[0]....
.L_56:
        /*0060*/ 	.word	0x00000d30


	//   ....[1]....
        /*0064*/ 	.word	0x00000d80


	//----- nvinfo : EIATTR_CBANK_PARAM_SIZE
	.align		4
.L_57:
        /*0068*/ 	.byte	0x03, 0x19
        /*006a*/ 	.short	0x001c


	//----- nvinfo : EIATTR_PARAM_CBANK
	.align		4
        /*006c*/ 	.byte	0x04, 0x0a
        /*006e*/ 	.short	(.L_59 - .L_58)
	.align		4
.L_58:
        /*0070*/ 	.word	index@(.nv.constant0._Z12matmul_tiledILi16EEvPKfS1_Pfi)
        /*0074*/ 	.short	0x0380
        /*0076*/ 	.short	0x001c


	//----- nvinfo : EIATTR_SW_WAR
	.align		4
.L_59:
        /*0078*/ 	.byte	0x04, 0x36
        /*007a*/ 	.short	(.L_61 - .L_60)
.L_60:
        /*007c*/ 	.word	0x00000008
.L_61:


//--------------------- .nv.info._Z12matmul_tiledILi8EEvPKfS1_Pfi --------------------------
	.section	.nv.info._Z12matmul_tiledILi8EEvPKfS1_Pfi,"",@"SHT_CUDA_INFO"
	.sectionflags	@""
	.align	4


	//----- nvinfo : EIATTR_CUDA_API_VERSION
	.align		4
        /*0000*/ 	.byte	0x04, 0x37
        /*0002*/ 	.short	(.L_63 - .L_62)
.L_62:
        /*0004*/ 	.word	0x00000082


	//----- nvinfo : EIATTR_KPARAM_INFO
	.align		4
.L_63:
        /*0008*/ 	.byte	0x04, 0x17
        /*000a*/ 	.short	(.L_65 - .L_64)
.L_64:
        /*000c*/ 	.word	0x00000000
        /*0010*/ 	.short	0x0003
        /*0012*/ 	.short	0x0018
        /*0014*/ 	.byte	0x00, 0xf0, 0x11, 0x00


	//----- nvinfo : EIATTR_KPARAM_INFO
	.align		4
.L_65:
        /*0018*/ 	.byte	0x04, 0x17
        /*001a*/ 	.short	(.L_67 - .L_66)
.L_66:
        /*001c*/ 	.word	0x00000000
        /*0020*/ 	.short	0x0002
        /*0022*/ 	.short	0x0010
        /*0024*/ 	.byte	0x00, 0xf5, 0x21, 0x00


	//----- nvinfo : EIATTR_KPARAM_INFO
	.align		4
.L_67:
        /*0028*/ 	.byte	0x04, 0x17
        /*002a*/ 	.short	(.L_69 - .L_68)
.L_68:
        /*002c*/ 	.word	0x00000000
        /*0030*/ 	.short	0x0001
        /*0032*/ 	.short	0x0008
        /*0034*/ 	.byte	0x00, 0xf5, 0x21, 0x00


	//----- nvinfo : EIATTR_KPARAM_INFO
	.align		4
.L_69:
        /*0038*/ 	.byte	0x04, 0x17
        /*003a*/ 	.short	(.L_71 - .L_70)
.L_70:
        /*003c*/ 	.word	0x00000000
        /*0040*/ 	.short	0x0000
        /*0042*/ 	.short	0x0000
        /*0044*/ 	.byte	0x00, 0xf5, 0x21, 0x00


	//----- nvinfo : EIATTR_SPARSE_MMA_MASK
	.align		4
.L_71:
        /*0048*/ 	.byte	0x03, 0x50
        /*004a*/ 	.short	0x0000


	//----- nvinfo : EIATTR_MAXREG_COUNT
	.align		4
        /*004c*/ 	.byte	0x03, 0x1b
        /*004e*/ 	.short	0x00ff


	//----- nvinfo : EIATTR_NUM_BARRIERS
	.align		4
        /*0050*/ 	.byte	0x02, 0x4c
        /*0052*/ 	.byte	0x01
	.zero		1


	//----- nvinfo : EIATTR_MERCURY_ISA_VERSION
	.align		4
        /*0054*/ 	.byte	0x03, 0x5f
        /*0056*/ 	.short	0x0101


	//----- nvinfo : EIATTR_VRC_CTA_INIT_COUNT
	.align		4
        /*0058*/ 	.byte	0x02, 0x4a
	.zero		1
	.zero		1


	//----- nvinfo : EIATTR_EXIT_INSTR_OFFSETS
	.align		4
        /*005c*/ 	.byte	0x04, 0x1c
        /*005e*/ 	.short	(.L_73 - .L_72)


	//   ....[0]....
.L_72:
        /*0060*/ 	.word	0x000009c0


	//   ....[1]....
        /*0064*/ 	.word	0x00000a10


	//----- nvinfo : EIATTR_CBANK_PARAM_SIZE
	.align		4
.L_73:
        /*0068*/ 	.byte	0x03, 0x19
        /*006a*/ 	.short	0x001c


	//----- nvinfo : EIATTR_PARAM_CBANK
	.align		4
        /*006c*/ 	.byte	0x04, 0x0a
        /*006e*/ 	.short	(.L_75 - .L_74)
	.align		4
.L_74:
        /*0070*/ 	.word	index@(.nv.constant0._Z12matmul_tiledILi8EEvPKfS1_Pfi)
        /*0074*/ 	.short	0x0380
        /*0076*/ 	.short	0x001c


	//----- nvinfo : EIATTR_SW_WAR
	.align		4
.L_75:
        /*0078*/ 	.byte	0x04, 0x36
        /*007a*/ 	.short	(.L_77 - .L_76)
.L_76:
        /*007c*/ 	.word	0x00000008
.L_77:


//--------------------- .nv.info._Z12matmul_tiledILi4EEvPKfS1_Pfi --------------------------
	.section	.nv.info._Z12matmul_tiledILi4EEvPKfS1_Pfi,"",@"SHT_CUDA_INFO"
	.sectionflags	@""
	.align	4


	//----- nvinfo : EIATTR_CUDA_API_VERSION
	.align		4
        /*0000*/ 	.byte	0x04, 0x37
        /*0002*/ 	.short	(.L_79 - .L_78)
.L_78:
        /*0004*/ 	.word	0x00000082


	//----- nvinfo : EIATTR_KPARAM_INFO
	.align		4
.L_79:
        /*0008*/ 	.byte	0x04, 0x17
        /*000a*/ 	.short	(.L_81 - .L_80)
.L_80:
        /*000c*/ 	.word	0x00000000
        /*0010*/ 	.short	0x0003
        /*0012*/ 	.short	0x0018
        /*0014*/ 	.byte	0x00, 0xf0, 0x11, 0x00


	//----- nvinfo : EIATTR_KPARAM_INFO
	.align		4
.L_81:
        /*0018*/ 	.byte	0x04, 0x17
        /*001a*/ 	.short	(.L_83 - .L_82)
.L_82:
        /*001c*/ 	.word	0x00000000
        /*0020*/ 	.short	0x0002
        /*0022*/ 	.short	0x0010
        /*0024*/ 	.byte	0x00, 0xf5, 0x21, 0x00


	//----- nvinfo : EIATTR_KPARAM_INFO
	.align		4
.L_83:
        /*0028*/ 	.byte	0x04, 0x17
        /*002a*/ 	.short	(.L_85 - .L_84)
.L_84:
        /*002c*/ 	.word	0x00000000
        /*0030*/ 	.short	0x0001
        /*0032*/ 	.short	0x0008
        /*0034*/ 	.byte	0x00, 0xf5, 0x21, 0x00


	//----- nvinfo : EIATTR_KPARAM_INFO
	.align		4
.L_85:
        /*0038*/ 	.byte	0x04, 0x17
        /*003a*/ 	.short	(.L_87 - .L_86)
.L_86:
        /*003c*/ 	.word	0x00000000
        /*0040*/ 	.short	0x0000
        /*0042*/ 	.short	0x0000
        /*0044*/ 	.byte	0x00, 0xf5, 0x21, 0x00


	//----- nvinfo : EIATTR_SPARSE_MMA_MASK
	.align		4
.L_87:
        /*0048*/ 	.byte	0x03, 0x50
        /*004a*/ 	.short	0x0000


	//----- nvinfo : EIATTR_MAXREG_COUNT
	.align		4
        /*004c*/ 	.byte	0x03, 0x1b
        /*004e*/ 	.short	0x00ff


	//----- nvinfo : EIATTR_NUM_BARRIERS
	.align		4
        /*0050*/ 	.byte	0x02, 0x4c
        /*0052*/ 	.byte	0x01
	.zero		1


	//----- nvinfo : EIATTR_MERCURY_ISA_VERSION
	.align		4
        /*0054*/ 	.byte	0x03, 0x5f
        /*0056*/ 	.short	0x0101


	//----- nvinfo : EIATTR_VRC_CTA_INIT_COUNT
	.align		4
        /*0058*/ 	.byte	0x02, 0x4a
	.zero		1
	.zero		1


	//----- nvinfo : EIATTR_EXIT_INSTR_OFFSETS
	.align		4
        /*005c*/ 	.byte	0x04, 0x1c
        /*005e*/ 	.short	(.L_89 - .L_88)


	//   ....[0]....
.L_88:
        /*0060*/ 	.word	0x00000c30


	//   ....[1]....
        /*0064*/ 	.word	0x00000c80


	//----- nvinfo : EIATTR_CBANK_PARAM_SIZE
	.align		4
.L_89:
        /*0068*/ 	.byte	0x03, 0x19
        /*006a*/ 	.short	0x001c


	//----- nvinfo : EIATTR_PARAM_CBANK
	.align		4
        /*006c*/ 	.byte	0x04, 0x0a
        /*006e*/ 	.short	(.L_91 - .L_90)
	.align		4
.L_90:
        /*0070*/ 	.word	index@(.nv.constant0._Z12matmul_tiledILi4EEvPKfS1_Pfi)
        /*0074*/ 	.short	0x0380
        /*0076*/ 	.short	0x001c


	//----- nvinfo : EIATTR_SW_WAR
	.align		4
.L_91:
        /*0078*/ 	.byte	0x04, 0x36
        /*007a*/ 	.short	(.L_93 - .L_92)
.L_92:
        /*007c*/ 	.word	0x00000008
.L_93:


//--------------------- .nv.info._Z12matmul_naivePKfS0_Pfi --------------------------
	.section	.nv.info._Z12matmul_naivePKfS0_Pfi,"",@"SHT_CUDA_INFO"
	.sectionflags	@""
	.align	4


	//----- nvinfo : EIATTR_CUDA_API_VERSION
	.align		4
        /*0000*/ 	.byte	0x04, 0x37
        /*0002*/ 	.short	(.L_95 - .L_94)
.L_94:
        /*0004*/ 	.word	0x00000082


	//----- nvinfo : EIATTR_KPARAM_INFO
	.align		4
.L_95:
        /*0008*/ 	.byte	0x04, 0x17
        /*000a*/ 	.short	(.L_97 - .L_96)
.L_96:
        /*000c*/ 	.word	0x00000000
        /*0010*/ 	.short	0x0003
        /*0012*/ 	.short	0x0018
        /*0014*/ 	.byte	0x00, 0xf0, 0x11, 0x00


	//----- nvinfo : EIATTR_KPARAM_INFO
	.align		4
.L_97:
        /*0018*/ 	.byte	0x04, 0x17
        /*001a*/ 	.short	(.L_99 - .L_98)
.L_98:
        /*001c*/ 	.word	0x00000000
        /*0020*/ 	.short	0x0002
        /*0022*/ 	.short	0x0010
        /*0024*/ 	.byte	0x00, 0xf5, 0x21, 0x00


	//----- nvinfo : EIATTR_KPARAM_INFO
	.align		4
.L_99:
        /*0028*/ 	.byte	0x04, 0x17
        /*002a*/ 	.short	(.L_101 - .L_100)
.L_100:
        /*002c*/ 	.word	0x00000000
        /*0030*/ 	.short	0x0001
        /*0032*/ 	.short	0x0008
        /*0034*/ 	.byte	0x00, 0xf5, 0x21, 0x00


	//----- nvinfo : EIATTR_KPARAM_INFO
	.align		4
.L_101:
        /*0038*/ 	.byte	0x04, 0x17
        /*003a*/ 	.short	(.L_103 - .L_102)
.L_102:
        /*003c*/ 	.word	0x00000000
        /*0040*/ 	.short	0x0000
        /*0042*/ 	.short	0x0000
        /*0044*/ 	.byte	0x00, 0xf5, 0x21, 0x00


	//----- nvinfo : EIATTR_SPARSE_MMA_MASK
	.align		4
.L_103:
        /*0048*/ 	.byte	0x03, 0x50
        /*004a*/ 	.short	0x0000


	//----- nvinfo : EIATTR_MAXREG_COUNT
	.align		4
        /*004c*/ 	.byte	0x03, 0x1b
        /*004e*/ 	.short	0x00ff


	//----- nvinfo : EIATTR_MERCURY_ISA_VERSION
	.align		4
        /*0050*/ 	.byte	0x03, 0x5f
        /*0052*/ 	.short	0x0101


	//----- nvinfo : EIATTR_VRC_CTA_INIT_COUNT
	.align		4
        /*0054*/ 	.byte	0x02, 0x4a
	.zero		1
	.zero		1


	//----- nvinfo : EIATTR_EXIT_INSTR_OFFSETS
	.align		4
        /*0058*/ 	.byte	0x04, 0x1c
        /*005a*/ 	.short	(.L_105 - .L_104)


	//   ....[0]....
.L_104:
        /*005c*/ 	.word	0x000000c0


	//   ....[1]....
        /*0060*/ 	.word	0x00000a90


	//----- nvinfo : EIATTR_CBANK_PARAM_SIZE
	.align		4
.L_105:
        /*0064*/ 	.byte	0x03, 0x19
        /*0066*/ 	.short	0x001c


	//----- nvinfo : EIATTR_PARAM_CBANK
	.align		4
        /*0068*/ 	.byte	0x04, 0x0a
        /*006a*/ 	.short	(.L_107 - .L_106)
	.align		4
.L_106:
        /*006c*/ 	.word	index@(.nv.constant0._Z12matmul_naivePKfS0_Pfi)
        /*0070*/ 	.short	0x0380
        /*0072*/ 	.short	0x001c


	//----- nvinfo : EIATTR_SW_WAR
	.align		4
.L_107:
        /*0074*/ 	.byte	0x04, 0x36
        /*0076*/ 	.short	(.L_109 - .L_108)
.L_108:
        /*0078*/ 	.word	0x00000008
.L_109:


//--------------------- .nv.callgraph             --------------------------
	.section	.nv.callgraph,"",@"SHT_CUDA_CALLGRAPH"
	.align	4
	.sectionentsize	8
	.align		4
        /*0000*/ 	.word	0x00000000
	.align		4
        /*0004*/ 	.word	0xffffffff
	.align		4
        /*0008*/ 	.word	0x00000000
	.align		4
        /*000c*/ 	.word	0xfffffffe
	.align		4
        /*0010*/ 	.word	0x00000000
	.align		4
        /*0014*/ 	.word	0xfffffffd
	.align		4
        /*0018*/ 	.word	0x00000000
	.align		4
        /*001c*/ 	.word	0xfffffffc


//--------------------- .text._Z12matmul_tiledILi32EEvPKfS1_Pfi --------------------------
	.section	.text._Z12matmul_tiledILi32EEvPKfS1_Pfi,"ax",@progbits
	.align	128
        .global         _Z12matmul_tiledILi32EEvPKfS1_Pfi
        .type           _Z12matmul_tiledILi32EEvPKfS1_Pfi,@function
        .size           _Z12matmul_tiledILi32EEvPKfS1_Pfi,(.L_x_21 - _Z12matmul_tiledILi32EEvPKfS1_Pfi)
        .other          _Z12matmul_tiledILi32EEvPKfS1_Pfi,@"STO_CUDA_ENTRY STV_DEFAULT"
_Z12matmul_tiledILi32EEvPKfS1_Pfi:
.text._Z12matmul_tiledILi32EEvPKfS1_Pfi:
[----:B------:R-:W-:Y:S01]  /*0000*/  LDC R1, c[0x0][0x37c] ;  /* 0x0000df00ff017b82 */ /* 0x000fe20000000800 */
[----:B------:R-:W0:Y:S01]  /*0010*/  LDCU UR4, c[0x0][0x398] ;  /* 0x00007300ff0477ac */ /* 0x000e220008000800 */
[----:B------:R-:W1:Y:S01]  /*0020*/  S2R R20, SR_CTAID.Y ;  /* 0x0000000000147919 */ /* 0x000e620000002600 */
[----:B------:R-:W-:Y:S01]  /*0030*/  HFMA2 R25, -RZ, RZ, 0, 0 ;  /* 0x00000000ff197431 */ /* 0x000fe200000001ff */
[----:B------:R-:W2:Y:S01]  /*0040*/  LDCU.64 UR8, c[0x0][0x358] ;  /* 0x00006b00ff0877ac */ /* 0x000ea20008000a00 */
[----:B------:R-:W1:Y:S01]  /*0050*/  S2R R18, SR_TID.Y ;  /* 0x0000000000127919 */ /* 0x000e620000002200 */
[----:B------:R-:W3:Y:S01]  /*0060*/  S2R R4, SR_CTAID.X ;  /* 0x0000000000047919 */ /* 0x000ee20000002500 */
[----:B------:R-:W3:Y:S01]  /*0070*/  S2R R19, SR_TID.X ;  /* 0x0000000000137919 */ /* 0x000ee20000002100 */
[----:B0-----:R-:W-:-:S04]  /*0080*/  MOV R6, UR4 ;  /* 0x0000000400067c02 */ /* 0x001fc80008000f00 */
[----:B------:R-:W-:Y:S02]  /*0090*/  ISETP.GE.AND P0, PT, R6, 0x1, PT ;  /* 0x000000010600780c */ /* 0x000fe40003f06270 */
[----:B-1----:R-:W-:Y:S02]  /*00a0*/  LEA R20, R20, R18, 0x5 ;  /* 0x0000001214147211 */ /* 0x002fe400078e28ff */
[----:B---3--:R-:W-:-:S09]  /*00b0*/  LEA R21, R4, R19, 0x5 ;  /* 0x0000001304157211 */ /* 0x008fd200078e28ff */
[----:B--2---:R-:W-:Y:S05]  /*00c0*/  @!P0 BRA `(.L_x_0) ;  /* 0x0000000400c48947 */ /* 0x004fea0003800000 */
[----:B------:R-:W0:Y:S01]  /*00d0*/  S2UR UR6, SR_CgaCtaId ;  /* 0x00000000000679c3 */ /* 0x000e220000008800 */
[----:B------:R-:W-:Y:S01]  /*00e0*/  UMOV UR4, 0x400 ;  /* 0x0000040000047882 */ /* 0x000fe20000000000 */
[----:B------:R-:W-:Y:S01]  /*00f0*/  IADD3 R2, PT, PT, R6, 0x1f, RZ ;  /* 0x0000001f06027810 */ /* 0x000fe20007ffe0ff */
[----:B------:R-:W-:Y:S01]  /*0100*/  UIADD3 UR5, UPT, UPT, UR4, 0x1000, URZ ;  /* 0x0000100004057890 */ /* 0x000fe2000fffe0ff */
[-CC-:B------:R-:W-:Y:S01]  /*0110*/  IMAD R17, R18, R6.reuse, R19.reuse ;  /* 0x0000000612117224 */ /* 0x180fe200078e0213 */
[----:B------:R-:W-:Y:S01]  /*0120*/  MOV R25, RZ ;  /* 0x000000ff00197202 */ /* 0x000fe20000000f00 */
[----:B------:R-:W-:Y:S01]  /*0130*/  IMAD R7, R20, R6, R19 ;  /* 0x0000000614077224 */ /* 0x000fe200078e0213 */
[----:B------:R-:W-:Y:S01]  /*0140*/  SHF.R.U32.HI R2, RZ, 0x5, R2 ;  /* 0x00000005ff027819 */ /* 0x000fe20000011602 */
[----:B------:R-:W1:Y:S01]  /*0150*/  LDC R0, c[0x0][0x398] ;  /* 0x0000e600ff007b82 */ /* 0x000e620000000800 */
[----:B------:R-:W-:Y:S02]  /*0160*/  LEA R17, R4, R17, 0x5 ;  /* 0x0000001104117211 */ /* 0x000fe400078e28ff */
[----:B------:R-:W-:-:S05]  /*0170*/  IADD3 R16, PT, PT, -R2, RZ, RZ ;  /* 0x000000ff02107210 */ /* 0x000fca0007ffe1ff */
[----:B------:R-:W2:Y:S01]  /*0180*/  LDC.64 R22, c[0x0][0x380] ;  /* 0x0000e000ff167b82 */ /* 0x000ea20000000a00 */
[----:B0-----:R-:W-:Y:S02]  /*0190*/  ULEA UR4, UR6, UR4, 0x18 ;  /* 0x0000000406047291 */ /* 0x001fe4000f8ec0ff */
[----:B------:R-:W-:-:S04]  /*01a0*/  ULEA UR5, UR6, UR5, 0x18 ;  /* 0x0000000506057291 */ /* 0x000fc8000f8ec0ff */
[C---:B------:R-:W-:Y:S02]  /*01b0*/  LEA R5, R18.reuse, UR4, 0x7 ;  /* 0x0000000412057c11 */ /* 0x040fe4000f8e38ff */
[C---:B------:R-:W-:Y:S02]  /*01c0*/  LEA R3, R19.reuse, UR5, 0x2 ;  /* 0x0000000513037c11 */ /* 0x040fe4000f8e10ff */
[----:B------:R-:W-:Y:S02]  /*01d0*/  LEA R4, R19, R5, 0x2 ;  /* 0x0000000513047211 */ /* 0x000fe400078e10ff */
[----:B------:R-:W-:-:S07]  /*01e0*/  LEA R2, R18, R3, 0x7 ;  /* 0x0000000312027211 */ /* 0x000fce00078e38ff */
.L_x_1:
[----:B-1----:R-:W-:Y:S01]  /*01f0*/  MOV R6, R0 ;  /* 0x0000000000067202 */ /* 0x002fe20000000f00 */
[----:B------:R-:W-:Y:S01]  /*0200*/  HFMA2 R29, -RZ, RZ, 0, 0 ;  /* 0x00000000ff1d7431 */ /* 0x000fe200000001ff */
[----:B------:R-:W-:Y:S02]  /*0210*/  VIMNMX R9, PT, PT, R21, R18, !PT ;  /* 0x0000001215097248 */ /* 0x000fe40007fe0100 */
[-C--:B------:R-:W-:Y:S02]  /*0220*/  ISETP.GE.AND P0, PT, R19, R6.reuse, PT ;  /* 0x000000061300720c */ /* 0x080fe40003f06270 */
[-C--:B------:R-:W-:Y:S01]  /*0230*/  ISETP.GE.AND P1, PT, R9, R6.reuse, PT ;  /* 0x000000060900720c */ /* 0x080fe20003f26270 */
[----:B--2---:R-:W-:Y:S01]  /*0240*/  IMAD.WIDE R8, R7, 0x4, R22 ;  /* 0x0000000407087825 */ /* 0x004fe200078e0216 */
[----:B------:R-:W-:Y:S02]  /*0250*/  ISETP.GE.U32.OR P0, PT, R20, R6, P0 ;  /* 0x000000061400720c */ /* 0x000fe40000706470 */
[----:B------:R-:W-:-:S09]  /*0260*/  MOV R24, RZ ;  /* 0x000000ff00187202 */ /* 0x000fd20000000f00 */
[----:B------:R-:W0:Y:S02]  /*0270*/  @!P1 LDC.64 R10, c[0x0][0x388] ;  /* 0x0000e200ff0a9b82 */ /* 0x000e240000000a00 */
[----:B------:R-:W2:Y:S01]  /*0280*/  @!P0 LDG.E R29, desc[UR8][R8.64] ;  /* 0x00000008081d8981 */ /* 0x000ea2000c1e1900 */
[----:B0-----:R-:W-:-:S05]  /*0290*/  @!P1 IMAD.WIDE R10, R17, 0x4, R10 ;  /* 0x00000004110a9825 */ /* 0x001fca00078e020a */
[----:B------:R-:W3:Y:S04]  /*02a0*/  @!P1 LDG.E R24, desc[UR8][R10.64] ;  /* 0x000000080a189981 */ /* 0x000ee8000c1e1900 */
[----:B--2---:R-:W-:Y:S04]  /*02b0*/  STS [R4], R29 ;  /* 0x0000001d04007388 */ /* 0x004fe80000000800 */
[----:B---3--:R-:W-:Y:S01]  /*02c0*/  STS [R2], R24 ;  /* 0x0000001802007388 */ /* 0x008fe20000000800 */
[----:B------:R-:W-:Y:S06]  /*02d0*/  BAR.SYNC.DEFER_BLOCKING 0x0 ;  /* 0x0000000000007b1d */ /* 0x000fec0000010000 */
[----:B------:R-:W-:Y:S04]  /*02e0*/  LDS R26, [R3] ;  /* 0x00000000031a7984 */ /* 0x000fe80000000800 */
[----:B------:R-:W0:Y:S04]  /*02f0*/  LDS.128 R12, [R5] ;  /* 0x00000000050c7984 */ /* 0x000e280000000c00 */
[----:B------:R-:W1:Y:S04]  /*0300*/  LDS R28, [R3+0x80] ;  /* 0x00008000031c7984 */ /* 0x000e680000000800 */
[----:B------:R-:W2:Y:S04]  /*0310*/  LDS R27, [R3+0x100] ;  /* 0x00010000031b7984 */ /* 0x000ea80000000800 */
[----:B------:R-:W-:Y:S04]  /*0320*/  LDS.128 R8, [R5+0x10] ;  /* 0x0000100005087984 */ /* 0x000fe80000000c00 */
[----:B------:R-:W-:Y:S01]  /*0330*/  LDS R24, [R3+0x280] ;  /* 0x0002800003187984 */ /* 0x000fe20000000800 */
[----:B0-----:R-:W-:-:S03]  /*0340*/  FFMA R26, R12, R26, R25 ;  /* 0x0000001a0c1a7223 */ /* 0x001fc60000000019 */
[----:B------:R-:W0:Y:S01]  /*0350*/  LDS R12, [R3+0x180] ;  /* 0x00018000030c7984 */ /* 0x000e220000000800 */
[----:B-1----:R-:W-:-:S03]  /*0360*/  FFMA R26, R28, R13, R26 ;  /* 0x0000000d1c1a7223 */ /* 0x002fc6000000001a */
[----:B------:R-:W1:Y:S01]  /*0370*/  LDS R13, [R3+0x200] ;  /* 0x00020000030d7984 */ /* 0x000e620000000800 */
[----:B--2---:R-:W-:-:S03]  /*0380*/  FFMA R27, R27, R14, R26 ;  /* 0x0000000e1b1b7223 */ /* 0x004fc6000000001a */
[----:B------:R-:W2:Y:S01]  /*0390*/  LDS R25, [R3+0x300] ;  /* 0x0003000003197984 */ /* 0x000ea20000000800 */
[----:B0-----:R-:W-:-:S03]  /*03a0*/  FFMA R15, R12, R15, R27 ;  /* 0x0000000f0c0f7223 */ /* 0x001fc6000000001b */
[----:B------:R-:W-:Y:S01]  /*03b0*/  LDS R27, [R3+0x400] ;  /* 0x00040000031b7984 */ /* 0x000fe20000000800 */
[----:B-1----:R-:W-:-:S03]  /*03c0*/  FFMA R13, R8, R13, R15 ;  /* 0x0000000d080d7223 */ /* 0x002fc6000000000f */
[----:B------:R-:W0:Y:S01]  /*03d0*/  LDS R8, [R3+0x380] ;  /* 0x0003800003087984 */ /* 0x000e220000000800 */
[----:B------:R-:W-:-:S03]  /*03e0*/  FFMA R26, R24, R9, R13 ;  /* 0x00000009181a7223 */ /* 0x000fc6000000000d */
[----:B------:R-:W1:Y:S04]  /*03f0*/  LDS.128 R12, [R5+0x20] ;  /* 0x00002000050c7984 */ /* 0x000e680000000c00 */
[----:B------:R-:W3:Y:S01]  /*0400*/  LDS R24, [R3+0x480] ;  /* 0x0004800003187984 */ /* 0x000ee20000000800 */
[----:B--2---:R-:W-:-:S03]  /*0410*/  FFMA R9, R25, R10, R26 ;  /* 0x0000000a19097223 */ /* 0x004fc6000000001a */
[----:B------:R-:W2:Y:S01]  /*0420*/  LDS R25, [R3+0x500] ;  /* 0x0005000003197984 */ /* 0x000ea20000000800 */
[----:B0-----:R-:W-:-:S04]  /*0430*/  FFMA R9, R8, R11, R9 ;  /* 0x0000000b08097223 */ /* 0x001fc80000000009 */
[----:B-1----:R-:W-:Y:S02]  /*0440*/  FFMA R9, R12, R27, R9 ;  /* 0x0000001b0c097223 */ /* 0x002fe40000000009 */
[----:B------:R-:W0:Y:S02]  /*0450*/  LDS R12, [R3+0x580] ;  /* 0x00058000030c7984 */ /* 0x000e240000000800 */
[----:B---3--:R-:W-:Y:S02]  /*0460*/  FFMA R26, R24, R13, R9 ;  /* 0x0000000d181a7223 */ /* 0x008fe40000000009 */
[----:B------:R-:W-:Y:S04]  /*0470*/  LDS R27, [R3+0x600] ;  /* 0x00060000031b7984 */ /* 0x000fe80000000800 */
        /* <DEDUP_REMOVED lines=36> */
[----:B------:R-:W1:Y:S01]  /*06c0*/  LDS.128 R8, [R5+0x70] ;  /* 0x0000700005087984 */ /* 0x000e620000000c00 */
[----:B--2---:R-:W-:-:S03]  /*06d0*/  FFMA R25, R25, R14, R24 ;  /* 0x0000000e19197223 */ /* 0x004fc60000000018 */
[----:B------:R-:W2:Y:S04]  /*06e0*/  LDS R27, [R3+0xe80] ;  /* 0x000e8000031b7984 */ /* 0x000ea80000000800 */
[----:B------:R-:W3:Y:S04]  /*06f0*/  LDS R24, [R3+0xf00] ;  /* 0x000f000003187984 */ /* 0x000ee80000000800 */
[----:B------:R-:W4:Y:S01]  /*0700*/  LDS R14, [R3+0xf80] ;  /* 0x000f8000030e7984 */ /* 0x000f220000000800 */
[----:B------:R-:W-:Y:S01]  /*0710*/  IADD3 R16, PT, PT, R16, 0x1, RZ ;  /* 0x0000000110107810 */ /* 0x000fe20007ffe0ff */
[----:B------:R-:W-:Y:S03]  /*0720*/  BAR.SYNC.DEFER_BLOCKING 0x0 ;  /* 0x0000000000007b1d */ /* 0x000fe60000010000 */
[----:B------:R-:W-:Y:S01]  /*0730*/  ISETP.NE.AND P0, PT, R16, RZ, PT ;  /* 0x000000ff1000720c */ /* 0x000fe20003f05270 */
[----:B0-----:R-:W-:-:S04]  /*0740*/  FFMA R15, R12, R15, R25 ;  /* 0x0000000f0c0f7223 */ /* 0x001fc80000000019 */
[----:B-1----:R-:W-:-:S04]  /*0750*/  FFMA R8, R8, R13, R15 ;  /* 0x0000000d08087223 */ /* 0x002fc8000000000f */
[----:B--2---:R-:W-:-:S04]  /*0760*/  FFMA R9, R27, R9, R8 ;  /* 0x000000091b097223 */ /* 0x004fc80000000008 */
[----:B---3--:R-:W-:Y:S01]  /*0770*/  FFMA R9, R24, R10, R9 ;  /* 0x0000000a18097223 */ /* 0x008fe20000000009 */
[----:B------:R-:W-:Y:S02]  /*0780*/  IADD3 R18, PT, PT, R18, 0x20, RZ ;  /* 0x0000002012127810 */ /* 0x000fe40007ffe0ff */
[----:B------:R-:W-:Y:S01]  /*0790*/  IADD3 R7, PT, PT, R7, 0x20, RZ ;  /* 0x0000002007077810 */ /* 0x000fe20007ffe0ff */
[----:B----4-:R-:W-:Y:S01]  /*07a0*/  FFMA R25, R14, R11, R9 ;  /* 0x0000000b0e197223 */ /* 0x010fe20000000009 */
[----:B------:R-:W-:Y:S02]  /*07b0*/  IADD3 R19, PT, PT, R19, 0x20, RZ ;  /* 0x0000002013137810 */ /* 0x000fe40007ffe0ff */
[----:B------:R-:W-:Y:S01]  /*07c0*/  LEA R17, R6, R17, 0x5 ;  /* 0x0000001106117211 */ /* 0x000fe200078e28ff */
[----:B------:R-:W-:Y:S06]  /*07d0*/  @P0 BRA `(.L_x_1) ;  /* 0xfffffff800840947 */ /* 0x000fec000383ffff */
.L_x_0:
[----:B------:R-:W-:-:S04]  /*07e0*/  VIMNMX R3, PT, PT, R20, R21, !PT ;  /* 0x0000001514037248 */ /* 0x000fc80007fe0100 */
[----:B------:R-:W-:-:S13]  /*07f0*/  ISETP.GE.AND P0, PT, R3, R6, PT ;  /* 0x000000060300720c */ /* 0x000fda0003f06270 */
[----:B------:R-:W-:Y:S05]  /*0800*/  @P0 EXIT ;  /* 0x000000000000094d */ /* 0x000fea0003800000 */
[----:B------:R-:W0:Y:S01]  /*0810*/  LDC.64 R2, c[0x0][0x390] ;  /* 0x0000e400ff027b82 */ /* 0x000e220000000a00 */
[----:B------:R-:W-:-:S04]  /*0820*/  IMAD R21, R20, R6, R21 ;  /* 0x0000000614157224 */ /* 0x000fc800078e0215 */
[----:B0-----:R-:W-:-:S05]  /*0830*/  IMAD.WIDE R2, R21, 0x4, R2 ;  /* 0x0000000415027825 */ /* 0x001fca00078e0202 */
[----:B------:R-:W-:Y:S01]  /*0840*/  STG.E desc[UR8][R2.64], R25 ;  /* 0x0000001902007986 */ /* 0x000fe2000c101908 */
[----:B------:R-:W-:Y:S05]  /*0850*/  EXIT ;  /* 0x000000000000794d */ /* 0x000fea0003800000 */
.L_x_2:
[----:B------:R-:W-:-:S00]  /*0860*/  BRA `(.L_x_2) ;  /* 0xfffffffc00fc7947 */ /* 0x000fc0000383ffff */
[----:B------:R-:W-:-:S00]  /*0870*/  NOP ;  /* 0x0000000000007918 */ /* 0x000fc00000000000 */
        /* <DEDUP_REMOVED lines=8> */
.L_x_21:


//--------------------- .text._Z12matmul_tiledILi16EEvPKfS1_Pfi --------------------------
	.section	.text._Z12matmul_tiledILi16EEvPKfS1_Pfi,"ax",@progbits
	.align	128
        .global         _Z12matmul_tiledILi16EEvPKfS1_Pfi
        .type           _Z12matmul_tiledILi16EEvPKfS1_Pfi,@function
        .size           _Z12matmul_tiledILi16EEvPKfS1_Pfi,(.L_x_22 - _Z12matmul_tiledILi16EEvPKfS1_Pfi)
        .other          _Z12matmul_tiledILi16EEvPKfS1_Pfi,@"STO_CUDA_ENTRY STV_DEFAULT"
_Z12matmul_tiledILi16EEvPKfS1_Pfi:
.text._Z12matmul_tiledILi16EEvPKfS1_Pfi:
        /* <DEDUP_REMOVED lines=15> */
[C---:B------:R-:W-:Y:S01]  /*00f0*/  ISETP.GE.U32.AND P0, PT, R0.reuse, 0x11, PT ;  /* 0x000000110000780c */ /* 0x040fe20003f06070 */
[----:B------:R-:W-:Y:S01]  /*0100*/  UIADD3 UR5, UPT, UPT, UR4, 0x400, URZ ;  /* 0x0000040004057890 */ /* 0x000fe2000fffe0ff */
[----:B------:R-:W-:Y:S02]  /*0110*/  IADD3 R22, PT, PT, R0, 0xf, RZ ;  /* 0x0000000f00167810 */ /* 0x000fe40007ffe0ff */
[----:B------:R-:W-:Y:S02]  /*0120*/  MOV R7, RZ ;  /* 0x000000ff00077202 */ /* 0x000fe40000000f00 */
[----:B------:R-:W-:Y:S01]  /*0130*/  MOV R4, RZ ;  /* 0x000000ff00047202 */ /* 0x000fe20000000f00 */
[----:B0-----:R-:W-:Y:S02]  /*0140*/  ULEA UR4, UR6, UR4, 0x18 ;  /* 0x0000000406047291 */ /* 0x001fe4000f8ec0ff */
[----:B------:R-:W-:-:S04]  /*0150*/  ULEA UR5, UR6, UR5, 0x18 ;  /* 0x0000000506057291 */ /* 0x000fc8000f8ec0ff */
[----:B------:R-:W-:Y:S02]  /*0160*/  LEA R17, R15, UR4, 0x6 ;  /* 0x000000040f117c11 */ /* 0x000fe4000f8e30ff */
[C---:B------:R-:W-:Y:S02]  /*0170*/  LEA R16, R13.reuse, UR5, 0x2 ;  /* 0x000000050d107c11 */ /* 0x040fe4000f8e10ff */
[----:B------:R-:W-:Y:S02]  /*0180*/  LEA R20, R13, R17, 0x2 ;  /* 0x000000110d147211 */ /* 0x000fe400078e10ff */
[----:B------:R-:W-:Y:S01]  /*0190*/  LEA R18, R15, R16, 0x6 ;  /* 0x000000100f127211 */ /* 0x000fe200078e30ff */
[----:B------:R-:W-:Y:S06]  /*01a0*/  @!P0 BRA `(.L_x_4) ;  /* 0x0000000400f08947 */ /* 0x000fec0003800000 */
[C---:B------:R-:W-:Y:S01]  /*01b0*/  IADD3 R4, PT, PT, R15.reuse, 0x10, RZ ;  /* 0x000000100f047810 */ /* 0x040fe20007ffe0ff */
[-CC-:B------:R-:W-:Y:S01]  /*01c0*/  IMAD R23, R15, R0.reuse, R13.reuse ;  /* 0x000000000f177224 */ /* 0x180fe200078e020d */
[CC--:B------:R-:W-:Y:S01]  /*01d0*/  ISETP.GE.U32.AND P0, PT, R3.reuse, R0.reuse, PT ;  /* 0x000000000300720c */ /* 0x0c0fe20003f06070 */
[-CC-:B------:R-:W-:Y:S01]  /*01e0*/  IMAD R12, R3, R0.reuse, R13.reuse ;  /* 0x00000000030c7224 */ /* 0x180fe200078e020d */
[----:B------:R-:W-:Y:S01]  /*01f0*/  MOV R7, RZ ;  /* 0x000000ff00077202 */ /* 0x000fe20000000f00 */
[----:B------:R-:W-:Y:S01]  /*0200*/  IMAD R25, R4, R0, R13 ;  /* 0x0000000004197224 */ /* 0x000fe200078e020d */
[----:B------:R-:W-:Y:S02]  /*0210*/  SHF.R.U32.HI R4, RZ, 0x4, R22 ;  /* 0x00000004ff047819 */ /* 0x000fe40000011616 */
[----:B------:R-:W-:Y:S02]  /*0220*/  LEA R23, R6, R23, 0x4 ;  /* 0x0000001706177211 */ /* 0x000fe400078e20ff */
[----:B------:R-:W-:-:S02]  /*0230*/  LOP3.LUT R4, R4, 0x7fffffe, RZ, 0xc0, !PT ;  /* 0x07fffffe04047812 */ /* 0x000fc400078ec0ff */
[----:B------:R-:W-:Y:S02]  /*0240*/  LEA R25, R6, R25, 0x4 ;  /* 0x0000001906197211 */ /* 0x000fe400078e20ff */
[----:B------:R-:W-:Y:S02]  /*0250*/  MOV R21, R13 ;  /* 0x0000000d00157202 */ /* 0x000fe40000000f00 */
[----:B------:R-:W-:Y:S02]  /*0260*/  MOV R19, R15 ;  /* 0x0000000f00137202 */ /* 0x000fe40000000f00 */
[----:B------:R-:W-:-:S07]  /*0270*/  IADD3 R14, PT, PT, -R4, RZ, RZ ;  /* 0x000000ff040e7210 */ /* 0x000fce0007ffe1ff */
.L_x_5:
[----:B------:R-:W0:Y:S01]  /*0280*/  LDC R0, c[0x0][0x398] ;  /* 0x0000e600ff007b82 */ /* 0x000e220000000800 */
[----:B------:R-:W-:Y:S01]  /*0290*/  VIMNMX R5, PT, PT, R2, R19, !PT ;  /* 0x0000001302057248 */ /* 0x000fe20007fe0100 */
[----:B------:R-:W-:Y:S01]  /*02a0*/  HFMA2 R24, -RZ, RZ, 0, 0 ;  /* 0x00000000ff187431 */ /* 0x000fe200000001ff */
[----:B------:R-:W-:-:S05]  /*02b0*/  MOV R6, RZ ;  /* 0x000000ff00067202 */ /* 0x000fca0000000f00 */
[----:B------:R-:W1:Y:S01]  /*02c0*/  LDC.64 R26, c[0x0][0x380] ;  /* 0x0000e000ff1a7b82 */ /* 0x000e620000000a00 */
[-C--:B0-----:R-:W-:Y:S02]  /*02d0*/  ISETP.GE.AND P2, PT, R5, R0.reuse, PT ;  /* 0x000000000500720c */ /* 0x081fe40003f46270 */
[----:B------:R-:W-:Y:S01]  /*02e0*/  ISETP.GE.OR P1, PT, R21, R0, P0 ;  /* 0x000000001500720c */ /* 0x000fe20000726670 */
[----:B-1----:R-:W-:-:S10]  /*02f0*/  IMAD.WIDE R26, R12, 0x4, R26 ;  /* 0x000000040c1a7825 */ /* 0x002fd400078e021a */
        /* <DEDUP_REMOVED lines=11> */
[----:B------:R-:W-:Y:S01]  /*03b0*/  LDS R24, [R16+0x340] ;  /* 0x0003400010187984 */ /* 0x000fe20000000800 */
[----:B0-----:R-:W-:-:S03]  /*03c0*/  FFMA R28, R8, R28, R7 ;  /* 0x0000001c081c7223 */ /* 0x001fc60000000007 */
[----:B------:R-:W0:Y:S01]  /*03d0*/  LDS R8, [R16+0xc0] ;  /* 0x0000c00010087984 */ /* 0x000e220000000800 */
[----:B-1----:R-:W-:-:S03]  /*03e0*/  FFMA R28, R5, R9, R28 ;  /* 0x00000009051c7223 */ /* 0x002fc6000000001c */
[----:B------:R-:W-:Y:S04]  /*03f0*/  LDS R9, [R16+0x100] ;  /* 0x0001000010097984 */ /* 0x000fe80000000800 */
[----:B------:R-:W1:Y:S01]  /*0400*/  LDS.128 R4, [R17+0x10] ;  /* 0x0000100011047984 */ /* 0x000e620000000c00 */
[----:B--2---:R-:W-:-:S03]  /*0410*/  FFMA R29, R29, R10, R28 ;  /* 0x0000000a1d1d7223 */ /* 0x004fc6000000001c */
[----:B------:R-:W2:Y:S01]  /*0420*/  LDS R10, [R16+0x140] ;  /* 0x00014000100a7984 */ /* 0x000ea20000000800 */
[----:B0-----:R-:W-:-:S03]  /*0430*/  FFMA R29, R8, R11, R29 ;  /* 0x0000000b081d7223 */ /* 0x001fc6000000001d */
[----:B------:R-:W0:Y:S01]  /*0440*/  LDS R11, [R16+0x180] ;  /* 0x00018000100b7984 */ /* 0x000e220000000800 */
[----:B-1----:R-:W-:-:S03]  /*0450*/  FFMA R8, R4, R9, R29 ;  /* 0x0000000904087223 */ /* 0x002fc6000000001d */
[----:B------:R-:W1:Y:S01]  /*0460*/  LDS R4, [R16+0x1c0] ;  /* 0x0001c00010047984 */ /* 0x000e620000000800 */
[----:B--2---:R-:W-:-:S03]  /*0470*/  FFMA R8, R10, R5, R8 ;  /* 0x000000050a087223 */ /* 0x004fc60000000008 */
[----:B------:R-:W-:Y:S01]  /*0480*/  LDS R5, [R16+0x200] ;  /* 0x0002000010057984 */ /* 0x000fe20000000800 */
[----:B0-----:R-:W-:-:S03]  /*0490*/  FFMA R29, R11, R6, R8 ;  /* 0x000000060b1d7223 */ /* 0x001fc60000000008 */
[----:B------:R-:W0:Y:S04]  /*04a0*/  LDS.128 R8, [R17+0x20] ;  /* 0x0000200011087984 */ /* 0x000e280000000c00 */
[----:B------:R-:W2:Y:S01]  /*04b0*/  LDS R6, [R16+0x240] ;  /* 0x0002400010067984 */ /* 0x000ea20000000800 */
[----:B-1----:R-:W-:-:S03]  /*04c0*/  FFMA R29, R4, R7, R29 ;  /* 0x00000007041d7223 */ /* 0x002fc6000000001d */
[----:B------:R-:W1:Y:S01]  /*04d0*/  LDS R7, [R16+0x280] ;  /* 0x0002800010077984 */ /* 0x000e620000000800 */
[----:B0-----:R-:W-:-:S03]  /*04e0*/  FFMA R4, R8, R5, R29 ;  /* 0x0000000508047223 */ /* 0x001fc6000000001d */
[----:B------:R-:W0:Y:S01]  /*04f0*/  LDS R8, [R16+0x2c0] ;  /* 0x0002c00010087984 */ /* 0x000e220000000800 */
[----:B--2---:R-:W-:-:S03]  /*0500*/  FFMA R4, R6, R9, R4 ;  /* 0x0000000906047223 */ /* 0x004fc60000000004 */
[----:B------:R-:W-:Y:S01]  /*0510*/  LDS R9, [R16+0x300] ;  /* 0x0003000010097984 */ /* 0x000fe20000000800 */
[----:B-1----:R-:W-:-:S03]  /*0520*/  FFMA R29, R7, R10, R4 ;  /* 0x0000000a071d7223 */ /* 0x002fc60000000004 */
[----:B------:R-:W1:Y:S01]  /*0530*/  LDS.128 R4, [R17+0x30] ;  /* 0x0000300011047984 */ /* 0x000e620000000c00 */
[----:B0-----:R-:W-:-:S04]  /*0540*/  FFMA R11, R8, R11, R29 ;  /* 0x0000000b080b7223 */ /* 0x001fc8000000001d */
[----:B-1----:R-:W-:Y:S02]  /*0550*/  FFMA R10, R4, R9, R11 ;  /* 0x00000009040a7223 */ /* 0x002fe4000000000b */
[----:B------:R-:W0:Y:S04]  /*0560*/  LDS R11, [R16+0x380] ;  /* 0x00038000100b7984 */ /* 0x000e280000000800 */
[----:B------:R-:W1:Y:S01]  /*0570*/  LDS R4, [R16+0x3c0] ;  /* 0x0003c00010047984 */ /* 0x000e620000000800 */
[----:B------:R-:W-:Y:S01]  /*0580*/  IADD3 R29, PT, PT, R21, 0x10, RZ ;  /* 0x00000010151d7810 */ /* 0x000fe20007ffe0ff */
[----:B------:R-:W-:Y:S03]  /*0590*/  BAR.SYNC.DEFER_BLOCKING 0x0 ;  /* 0x0000000000007b1d */ /* 0x000fe60000010000 */
[----:B------:R-:W-:Y:S01]  /*05a0*/  ISETP.GE.OR P1, PT, R29, R0, P0 ;  /* 0x000000001d00720c */ /* 0x000fe20000726670 */
[----:B------:R-:W-:-:S12]  /*05b0*/  HFMA2 R29, -RZ, RZ, 0, 0 ;  /* 0x00000000ff1d7431 */ /* 0x000fd800000001ff */
[----:B------:R-:W2:Y:S01]  /*05c0*/  @!P1 LDG.E R29, desc[UR8][R26.64+0x40] ;  /* 0x000040081a1d9981 */ /* 0x000ea2000c1e1900 */
[----:B------:R-:W-:-:S04]  /*05d0*/  VIADDMNMX R9, R19, 0x10, R2, !PT ;  /* 0x0000001013097846 */ /* 0x000fc80007800102 */
[----:B------:R-:W-:-:S13]  /*05e0*/  ISETP.GE.AND P1, PT, R9, R0, PT ;  /* 0x000000000900720c */ /* 0x000fda0003f26270 */
[----:B------:R-:W3:Y:S01]  /*05f0*/  @!P1 LDC.64 R8, c[0x0][0x388] ;  /* 0x0000e200ff089b82 */ /* 0x000ee20000000a00 */
[----:B--2---:R3:W-:Y:S02]  /*0600*/  STS [R20], R29 ;  /* 0x0000001d14007388 */ /* 0x0047e40000000800 */
[----:B---3--:R-:W-:Y:S01]  /*0610*/  @!P1 IMAD.WIDE R28, R25, 0x4, R8 ;  /* 0x00000004191c9825 */ /* 0x008fe200078e0208 */
[----:B------:R-:W-:-:S06]  /*0620*/  MOV R9, RZ ;  /* 0x000000ff00097202 */ /* 0x000fcc0000000f00 */
[----:B------:R-:W2:Y:S01]  /*0630*/  @!P1 LDG.E R9, desc[UR8][R28.64] ;  /* 0x000000081c099981 */ /* 0x000ea2000c1e1900 */
[----:B------:R-:W-:-:S04]  /*0640*/  FFMA R10, R24, R5, R10 ;  /* 0x00000005180a7223 */ /* 0x000fc8000000000a */
[----:B0-----:R-:W-:-:S04]  /*0650*/  FFMA R6, R11, R6, R10 ;  /* 0x000000060b067223 */ /* 0x001fc8000000000a */
[----:B-1----:R-:W-:Y:S01]  /*0660*/  FFMA R7, R4, R7, R6 ;  /* 0x0000000704077223 */ /* 0x002fe20000000006 */
[----:B------:R-:W-:-:S04]  /*0670*/  IADD3 R14, PT, PT, R14, 0x2, RZ ;  /* 0x000000020e0e7810 */ /* 0x000fc80007ffe0ff */
[----:B------:R-:W-:Y:S02]  /*0680*/  ISETP.NE.AND P1, PT, R14, RZ, PT ;  /* 0x000000ff0e00720c */ /* 0x000fe40003f25270 */
[----:B------:R-:W-:Y:S02]  /*0690*/  IADD3 R19, PT, PT, R19, 0x20, RZ ;  /* 0x0000002013137810 */ /* 0x000fe40007ffe0ff */
[----:B------:R-:W-:Y:S02]  /*06a0*/  IADD3 R21, PT, PT, R21, 0x20, RZ ;  /* 0x0000002015157810 */ /* 0x000fe40007ffe0ff */
[----:B------:R-:W-:Y:S02]  /*06b0*/  IADD3 R12, PT, PT, R12, 0x20, RZ ;  /* 0x000000200c0c7810 */ /* 0x000fe40007ffe0ff */
[C---:B------:R-:W-:Y:S02]  /*06c0*/  LEA R23, R0.reuse, R23, 0x5 ;  /* 0x0000001700177211 */ /* 0x040fe400078e28ff */
[----:B------:R-:W-:Y:S01]  /*06d0*/  LEA R25, R0, R25, 0x5 ;  /* 0x0000001900197211 */ /* 0x000fe200078e28ff */
[----:B--2---:R-:W-:Y:S01]  /*06e0*/  STS [R18], R9 ;  /* 0x0000000912007388 */ /* 0x004fe20000000800 */
[----:B------:R-:W-:Y:S06]  /*06f0*/  BAR.SYNC.DEFER_BLOCKING 0x0 ;  /* 0x0000000000007b1d */ /* 0x000fec0000010000 */
[----:B------:R-:W-:Y:S04]  /*0700*/  LDS R5, [R16] ;  /* 0x0000000010057984 */ /* 0x000fe80000000800 */
[----:B------:R-:W0:Y:S04]  /*0710*/  LDS.128 R8, [R17] ;  /* 0x0000000011087984 */ /* 0x000e280000000c00 */
[----:B------:R-:W1:Y:S04]  /*0720*/  LDS R26, [R16+0x40] ;  /* 0x00004000101a7984 */ /* 0x000e680000000800 */
[----:B------:R-:W2:Y:S04]  /*0730*/  LDS R27, [R16+0x80] ;  /* 0x00008000101b7984 */ /* 0x000ea80000000800 */
[----:B------:R-:W3:Y:S01]  /*0740*/  LDS R24, [R16+0xc0] ;  /* 0x0000c00010187984 */ /* 0x000ee20000000800 */
[----:B0-----:R-:W-:-:S03]  /*0750*/  FFMA R8, R8, R5, R7 ;  /* 0x0000000508087223 */ /* 0x001fc60000000007 */
[----:B------:R-:W-:Y:S01]  /*0760*/  LDS.128 R4, [R17+0x10] ;  /* 0x0000100011047984 */ /* 0x000fe20000000c00 */
[----:B-1----:R-:W-:-:S03]  /*0770*/  FFMA R8, R26, R9, R8 ;  /* 0x000000091a087223 */ /* 0x002fc60000000008 */
[----:B------:R-:W0:Y:S01]  /*0780*/  LDS R9, [R16+0x100] ;  /* 0x0001000010097984 */ /* 0x000e220000000800 */
[----:B--2---:R-:W-:-:S03]  /*0790*/  FFMA R29, R27, R10, R8 ;  /* 0x0000000a1b1d7223 */ /* 0x004fc60000000008 */
[----:B------:R-:W1:Y:S04]  /*07a0*/  LDS R8, [R16+0x140] ;  /* 0x0001400010087984 */ /* 0x000e680000000800 */
[----:B------:R-:W2:Y:S01]  /*07b0*/  LDS R27, [R16+0x180] ;  /* 0x00018000101b7984 */ /* 0x000ea20000000800 */
[----:B---3--:R-:W-:-:S03]  /*07c0*/  FFMA R11, R24, R11, R29 ;  /* 0x0000000b180b7223 */ /* 0x008fc6000000001d */
[----:B------:R-:W3:Y:S04]  /*07d0*/  LDS R24, [R16+0x1c0] ;  /* 0x0001c00010187984 */ /* 0x000ee80000000800 */
[----:B------:R-:W-:Y:S01]  /*07e0*/  LDS R29, [R16+0x240] ;  /* 0x00024000101d7984 */ /* 0x000fe20000000800 */
[----:B0-----:R-:W-:-:S04]  /*07f0*/  FFMA R4, R4, R9, R11 ;  /* 0x0000000904047223 */ /* 0x001fc8000000000b */
[----:B-1----:R-:W-:Y:S02]  /*0800*/  FFMA R4, R8, R5, R4 ;  /* 0x0000000508047223 */ /* 0x002fe40000000004 */
[----:B------:R-:W-:Y:S04]  /*0810*/  LDS R5, [R16+0x200] ;  /* 0x0002000010057984 */ /* 0x000fe80000000800 */
[----:B------:R-:W0:Y:S01]  /*0820*/  LDS.128 R8, [R17+0x20] ;  /* 0x0000200011087984 */ /* 0x000e220000000c00 */
[----:B--2---:R-:W-:-:S04]  /*0830*/  FFMA R27, R27, R6, R4 ;  /* 0x000000061b1b7223 */ /* 0x004fc80000000004 */
[----:B---3--:R-:W-:Y:S02]  /*0840*/  FFMA R7, R24, R7, R27 ;  /* 0x0000000718077223 */ /* 0x008fe4000000001b */
[----:B------:R-:W1:Y:S04]  /*0850*/  LDS R27, [R16+0x280] ;  /* 0x00028000101b7984 */ /* 0x000e680000000800 */
[----:B------:R-:W2:Y:S01]  /*0860*/  LDS R24, [R16+0x2c0] ;  /* 0x0002c00010187984 */ /* 0x000ea20000000800 */
[----:B0-----:R-:W-:-:S03]  /*0870*/  FFMA R8, R8, R5, R7 ;  /* 0x0000000508087223 */ /* 0x001fc60000000007 */
[----:B------:R-:W-:Y:S01]  /*0880*/  LDS.128 R4, [R17+0x30] ;  /* 0x0000300011047984 */ /* 0x000fe20000000c00 */
[----:B------:R-:W-:-:S03]  /*0890*/  FFMA R8, R29, R9, R8 ;  /* 0x000000091d087223 */ /* 0x000fc60000000008 */
[----:B------:R-:W0:Y:S01]  /*08a0*/  LDS R9, [R16+0x300] ;  /* 0x0003000010097984 */ /* 0x000e220000000800 */
[----:B-1----:R-:W-:-:S03]  /*08b0*/  FFMA R27, R27, R10, R8 ;  /* 0x0000000a1b1b7223 */ /* 0x002fc60000000008 */
[----:B------:R-:W1:Y:S04]  /*08c0*/  LDS R29, [R16+0x340] ;  /* 0x00034000101d7984 */ /* 0x000e680000000800 */
[----:B------:R-:W3:Y:S01]  /*08d0*/  LDS R8, [R16+0x380] ;  /* 0x0003800010087984 */ /* 0x000ee20000000800 */
[----:B--2---:R-:W-:-:S03]  /*08e0*/  FFMA R11, R24, R11, R27 ;  /* 0x0000000b180b7223 */ /* 0x004fc6000000001b */
[----:B------:R-:W2:Y:S01]  /*08f0*/  LDS R27, [R16+0x3c0] ;  /* 0x0003c000101b7984 */ /* 0x000ea20000000800 */
[----:B0-----:R-:W-:-:S04]  /*0900*/  FFMA R4, R4, R9, R11 ;  /* 0x0000000904047223 */ /* 0x001fc8000000000b */
[----:B-1----:R-:W-:-:S04]  /*0910*/  FFMA R5, R29, R5, R4 ;  /* 0x000000051d057223 */ /* 0x002fc80000000004 */
[----:B---3--:R-:W-:-:S04]  /*0920*/  FFMA R6, R8, R6, R5 ;  /* 0x0000000608067223 */ /* 0x008fc80000000005 */
[----:B--2---:R-:W-:Y:S01]  /*0930*/  FFMA R7, R27, R7, R6 ;  /* 0x000000071b077223 */ /* 0x004fe20000000006 */
[----:B------:R-:W-:Y:S06]  /*0940*/  BAR.SYNC.DEFER_BLOCKING 0x0 ;  /* 0x0000000000007b1d */ /* 0x000fec0000010000 */
[----:B------:R-:W-:Y:S05]  /*0950*/  @P1 BRA `(.L_x_5) ;  /* 0xfffffff800481947 */ /* 0x000fea000383ffff */
[----:B------:R-:W-:-:S07]  /*0960*/  LOP3.LUT R4, R22, 0x7fffffe0, RZ, 0xc0, !PT ;  /* 0x7fffffe016047812 */ /* 0x000fce00078ec0ff */
.L_x_4:
[----:B------:R-:W-:-:S13]  /*0970*/  LOP3.LUT P0, RZ, R22, 0x10, RZ, 0xc0, !PT ;  /* 0x0000001016ff7812 */ /* 0x000fda000780c0ff */
[----:B------:R-:W-:Y:S05]  /*0980*/  @!P0 BRA `(.L_x_3) ;  /* 0x0000000000e08947 */ /* 0x000fea0003800000 */
[-C--:B------:R-:W-:Y:S01]  /*0990*/  IADD3 R11, PT, PT, R13, R4.reuse, RZ ;  /* 0x000000040d0b7210 */ /* 0x080fe20007ffe0ff */
[----:B------:R-:W-:Y:S01]  /*09a0*/  HFMA2 R21, -RZ, RZ, 0, 0 ;  /* 0x00000000ff157431 */ /* 0x000fe200000001ff */
[----:B------:R-:W-:Y:S02]  /*09b0*/  IADD3 R13, PT, PT, R15, R4, RZ ;  /* 0x000000040f0d7210 */ /* 0x000fe40007ffe0ff */
[-C--:B------:R-:W-:Y:S02]  /*09c0*/  ISETP.GE.AND P0, PT, R11, R0.reuse, PT ;  /* 0x000000000b00720c */ /* 0x080fe40003f06270 */
[----:B------:R-:W-:Y:S02]  /*09d0*/  VIMNMX R5, PT, PT, R2, R13, !PT ;  /* 0x0000000d02057248 */ /* 0x000fe40007fe0100 */
[-C--:B------:R-:W-:Y:S02]  /*09e0*/  ISETP.GE.U32.OR P0, PT, R3, R0.reuse, P0 ;  /* 0x000000000300720c */ /* 0x080fe40000706470 */
[----:B------:R-:W-:-:S02]  /*09f0*/  ISETP.GE.AND P1, PT, R5, R0, PT ;  /* 0x000000000500720c */ /* 0x000fc40003f26270 */
[----:B------:R-:W-:-:S09]  /*0a00*/  MOV R23, RZ ;  /* 0x000000ff00177202 */ /* 0x000fd20000000f00 */
[----:B------:R-:W0:Y:S01]  /*0a10*/  @!P0 LDC.64 R8, c[0x0][0x380] ;  /* 0x0000e000ff088b82 */ /* 0x000e220000000a00 */
[-C--:B------:R-:W-:Y:S02]  /*0a20*/  @!P0 IMAD R11, R3, R0.reuse, R11 ;  /* 0x00000000030b8224 */ /* 0x080fe400078e020b */
[----:B------:R-:W-:-:S05]  /*0a30*/  @!P1 IMAD R13, R13, R0, R2 ;  /* 0x000000000d0d9224 */ /* 0x000fca00078e0202 */
[----:B------:R-:W1:Y:S01]  /*0a40*/  @!P1 LDC.64 R4, c[0x0][0x388] ;  /* 0x0000e200ff049b82 */ /* 0x000e620000000a00 */
[----:B0-----:R-:W-:-:S05]  /*0a50*/  @!P0 IMAD.WIDE R8, R11, 0x4, R8 ;  /* 0x000000040b088825 */ /* 0x001fca00078e0208 */
[----:B------:R-:W2:Y:S01]  /*0a60*/  @!P0 LDG.E R21, desc[UR8][R8.64] ;  /* 0x0000000808158981 */ /* 0x000ea2000c1e1900 */
[----:B-1----:R-:W-:-:S05]  /*0a70*/  @!P1 IMAD.WIDE R4, R13, 0x4, R4 ;  /* 0x000000040d049825 */ /* 0x002fca00078e0204 */
        /* <DEDUP_REMOVED lines=8> */
[----:B------:R-:W3:Y:S04]  /*0b00*/  LDS R26, [R16+0xc0] ;  /* 0x0000c000101a7984 */ /* 0x000ee80000000800 */
[----:B------:R-:W-:Y:S04]  /*0b10*/  LDS R19, [R16+0x100] ;  /* 0x0001000010137984 */ /* 0x000fe80000000800 */
[----:B------:R-:W4:Y:S04]  /*0b20*/  LDS.128 R8, [R17+0x10] ;  /* 0x0000100011087984 */ /* 0x000f280000000c00 */
[----:B------:R-:W5:Y:S04]  /*0b30*/  LDS R22, [R16+0x140] ;  /* 0x0001400010167984 */ /* 0x000f680000000800 */
[----:B------:R-:W5:Y:S04]  /*0b40*/  LDS R21, [R16+0x180] ;  /* 0x0001800010157984 */ /* 0x000f680000000800 */
[----:B------:R-:W5:Y:S04]  /*0b50*/  LDS R18, [R16+0x1c0] ;  /* 0x0001c00010127984 */ /* 0x000f680000000800 */
[----:B------:R-:W-:Y:S01]  /*0b60*/  LDS R23, [R16+0x200] ;  /* 0x0002000010177984 */ /* 0x000fe20000000800 */
[----:B0-----:R-:W-:-:S03]  /*0b70*/  FFMA R12, R12, R6, R7 ;  /* 0x000000060c0c7223 */ /* 0x001fc60000000007 */
[----:B------:R-:W-:Y:S04]  /*0b80*/  LDS R20, [R16+0x240] ;  /* 0x0002400010147984 */ /* 0x000fe80000000800 */
[----:B------:R-:W0:Y:S01]  /*0b90*/  LDS.128 R4, [R17+0x20] ;  /* 0x0000200011047984 */ /* 0x000e220000000c00 */
[----:B-1----:R-:W-:-:S03]  /*0ba0*/  FFMA R12, R25, R13, R12 ;  /* 0x0000000d190c7223 */ /* 0x002fc6000000000c */
[----:B------:R-:W1:Y:S01]  /*0bb0*/  LDS R25, [R16+0x280] ;  /* 0x0002800010197984 */ /* 0x000e620000000800 */
[----:B--2---:R-:W-:-:S03]  /*0bc0*/  FFMA R27, R27, R14, R12 ;  /* 0x0000000e1b1b7223 */ /* 0x004fc6000000000c */
[----:B------:R-:W2:Y:S01]  /*0bd0*/  LDS R24, [R16+0x2c0] ;  /* 0x0002c00010187984 */ /* 0x000ea20000000800 */
[----:B---3--:R-:W-:-:S03]  /*0be0*/  FFMA R29, R26, R15, R27 ;  /* 0x0000000f1a1d7223 */ /* 0x008fc6000000001b */
[----:B------:R-:W-:Y:S04]  /*0bf0*/  LDS R27, [R16+0x300] ;  /* 0x00030000101b7984 */ /* 0x000fe80000000800 */
[----:B------:R-:W3:Y:S01]  /*0c00*/  LDS.128 R12, [R17+0x30] ;  /* 0x00003000110c7984 */ /* 0x000ee20000000c00 */
[----:B----4-:R-:W-:-:S03]  /*0c10*/  FFMA R19, R8, R19, R29 ;  /* 0x0000001308137223 */ /* 0x010fc6000000001d */
[----:B------:R-:W4:Y:S01]  /*0c20*/  LDS R8, [R16+0x340] ;  /* 0x0003400010087984 */ /* 0x000f220000000800 */
[----:B-----5:R-:W-:-:S03]  /*0c30*/  FFMA R26, R22, R9, R19 ;  /* 0x00000009161a7223 */ /* 0x020fc60000000013 */
[----:B------:R-:W5:Y:S04]  /*0c40*/  LDS R9, [R16+0x380] ;  /* 0x0003800010097984 */ /* 0x000f680000000800 */
[----:B------:R-:W5:Y:S01]  /*0c50*/  LDS R22, [R16+0x3c0] ;  /* 0x0003c00010167984 */ /* 0x000f620000000800 */
[----:B------:R-:W-:-:S04]  /*0c60*/  FFMA R21, R21, R10, R26 ;  /* 0x0000000a15157223 */ /* 0x000fc8000000001a */
[----:B------:R-:W-:-:S04]  /*0c70*/  FFMA R11, R18, R11, R21 ;  /* 0x0000000b120b7223 */ /* 0x000fc80000000015 */
[----:B0-----:R-:W-:-:S04]  /*0c80*/  FFMA R11, R4, R23, R11 ;  /* 0x00000017040b7223 */ /* 0x001fc8000000000b */
[----:B------:R-:W-:-:S04]  /*0c90*/  FFMA R20, R20, R5, R11 ;  /* 0x0000000514147223 */ /* 0x000fc8000000000b */
[----:B-1----:R-:W-:-:S04]  /*0ca0*/  FFMA R25, R25, R6, R20 ;  /* 0x0000000619197223 */ /* 0x002fc80000000014 */
[----:B--2---:R-:W-:-:S04]  /*0cb0*/  FFMA R7, R24, R7, R25 ;  /* 0x0000000718077223 */ /* 0x004fc80000000019 */
[----:B---3--:R-:W-:-:S04]  /*0cc0*/  FFMA R7, R12, R27, R7 ;  /* 0x0000001b0c077223 */ /* 0x008fc80000000007 */
[----:B----4-:R-:W-:-:S04]  /*0cd0*/  FFMA R8, R8, R13, R7 ;  /* 0x0000000d08087223 */ /* 0x010fc80000000007 */
[----:B-----5:R-:W-:-:S04]  /*0ce0*/  FFMA R9, R9, R14, R8 ;  /* 0x0000000e09097223 */ /* 0x020fc80000000008 */
[----:B------:R-:W-:Y:S01]  /*0cf0*/  FFMA R7, R22, R15, R9 ;  /* 0x0000000f16077223 */ /* 0x000fe20000000009 */
[----:B------:R-:W-:Y:S06]  /*0d00*/  BAR.SYNC.DEFER_BLOCKING 0x0 ;  /* 0x0000000000007b1d */ /* 0x000fec0000010000 */
.L_x_3:
        /* <DEDUP_REMOVED lines=8> */
.L_x_6:
        /* <DEDUP_REMOVED lines=15> */
.L_x_22:


//--------------------- .text._Z12matmul_tiledILi8EEvPKfS1_Pfi --------------------------
	.section	.text._Z12matmul_tiledILi8EEvPKfS1_Pfi,"ax",@progbits
	.align	128
        .global         _Z12matmul_tiledILi8EEvPKfS1_Pfi
        .type           _Z12matmul_tiledILi8EEvPKfS1_Pfi,@function
        .size           _Z12matmul_tiledILi8EEvPKfS1_Pfi,(.L_x_23 - _Z12matmul_tiledILi8EEvPKfS1_Pfi)
        .other          _Z12matmul_tiledILi8EEvPKfS1_Pfi,@"STO_CUDA_ENTRY STV_DEFAULT"
_Z12matmul_tiledILi8EEvPKfS1_Pfi:
.text._Z12matmul_tiledILi8EEvPKfS1_Pfi:
        /* <DEDUP_REMOVED lines=9> */
[----:B------:R-:W-:Y:S01]  /*0090*/  ISETP.GE.AND P0, PT, R0, 0x1, PT ;  /* 0x000000010000780c */ /* 0x000fe20003f06270 */
[----:B-1----:R-:W-:Y:S01]  /*00a0*/  IMAD R25, R25, 0x8, R2 ;  /* 0x0000000819197824 */ /* 0x002fe200078e0202 */
[----:B---3--:R-:W-:-:S11]  /*00b0*/  LEA R23, R10, R3, 0x3 ;  /* 0x000000030a177211 */ /* 0x008fd600078e18ff */
[----:B--2---:R-:W-:Y:S05]  /*00c0*/  @!P0 BRA `(.L_x_7) ;  /* 0x0000000800348947 */ /* 0x004fea0003800000 */
[----:B------:R-:W0:Y:S01]  /*00d0*/  S2UR UR6, SR_CgaCtaId ;  /* 0x00000000000679c3 */ /* 0x000e220000008800 */
[----:B------:R-:W-:Y:S01]  /*00e0*/  UMOV UR4, 0x400 ;  /* 0x0000040000047882 */ /* 0x000fe20000000000 */
[C---:B------:R-:W-:Y:S01]  /*00f0*/  ISETP.GE.U32.AND P0, PT, R0.reuse, 0x9, PT ;  /* 0x000000090000780c */ /* 0x040fe20003f06070 */
[----:B------:R-:W-:Y:S01]  /*0100*/  UIADD3 UR5, UPT, UPT, UR4, 0x100, URZ ;  /* 0x0000010004057890 */ /* 0x000fe2000fffe0ff */
[----:B------:R-:W-:Y:S01]  /*0110*/  IADD3 R22, PT, PT, R0, 0x7, RZ ;  /* 0x0000000700167810 */ /* 0x000fe20007ffe0ff */
[----:B------:R-:W-:Y:S01]  /*0120*/  IMAD.MOV.U32 R27, RZ, RZ, RZ ;  /* 0x000000ffff1b7224 */ /* 0x000fe200078e00ff */
[----:B------:R-:W-:Y:S01]  /*0130*/  MOV R8, RZ ;  /* 0x000000ff00087202 */ /* 0x000fe20000000f00 */
[----:B0-----:R-:W-:Y:S02]  /*0140*/  ULEA UR5, UR6, UR5, 0x18 ;  /* 0x0000000506057291 */ /* 0x001fe4000f8ec0ff */
[----:B------:R-:W-:-:S04]  /*0150*/  ULEA UR4, UR6, UR4, 0x18 ;  /* 0x0000000406047291 */ /* 0x000fc8000f8ec0ff */
[----:B------:R-:W-:Y:S02]  /*0160*/  LEA R5, R3, UR5, 0x2 ;  /* 0x0000000503057c11 */ /* 0x000fe4000f8e10ff */
[----:B------:R-:W-:-:S03]  /*0170*/  LEA R4, R2, UR4, 0x5 ;  /* 0x0000000402047c11 */ /* 0x000fc6000f8e28ff */
[----:B------:R-:W-:Y:S01]  /*0180*/  IMAD R7, R2, 0x20, R5 ;  /* 0x0000002002077824 */ /* 0x000fe200078e0205 */
        /* <DEDUP_REMOVED lines=8> */
[----:B------:R-:W-:Y:S01]  /*0210*/  SHF.R.U32.HI R8, RZ, 0x3, R22 ;  /* 0x00000003ff087819 */ /* 0x000fe20000011616 */
[----:B------:R-:W-:Y:S01]  /*0220*/  IMAD.MOV.U32 R18, RZ, RZ, R2 ;  /* 0x000000ffff127224 */ /* 0x000fe200078e0002 */
[C---:B------:R-:W-:Y:S01]  /*0230*/  LEA R17, R10.reuse, R17, 0x3 ;  /* 0x000000110a117211 */ /* 0x040fe200078e18ff */
[----:B------:R-:W-:Y:S01]  /*0240*/  IMAD R19, R10, 0x8, R19 ;  /* 0x000000080a137824 */ /* 0x000fe200078e0213 */
[----:B------:R-:W-:-:S02]  /*0250*/  LOP3.LUT R8, R8, 0xffffffe, RZ, 0xc0, !PT ;  /* 0x0ffffffe08087812 */ /* 0x000fc400078ec0ff */
[----:B------:R-:W-:Y:S02]  /*0260*/  MOV R21, R3 ;  /* 0x0000000300157202 */ /* 0x000fe40000000f00 */
[----:B------:R-:W-:-:S07]  /*0270*/  IADD3 R20, PT, PT, -R8, RZ, RZ ;  /* 0x000000ff08147210 */ /* 0x000fce0007ffe1ff */
.L_x_9:
[----:B------:R-:W0:Y:S01]  /*0280*/  LDC R0, c[0x0][0x398] ;  /* 0x0000e600ff007b82 */ /* 0x000e220000000800 */
[----:B------:R-:W-:Y:S01]  /*0290*/  VIMNMX R9, PT, PT, R23, R18, !PT ;  /* 0x0000001217097248 */ /* 0x000fe20007fe0100 */
[----:B------:R-:W-:Y:S02]  /*02a0*/  HFMA2 R24, -RZ, RZ, 0, 0 ;  /* 0x00000000ff187431 */ /* 0x000fe400000001ff */
[----:B------:R-:W-:-:S04]  /*02b0*/  IMAD.MOV.U32 R10, RZ, RZ, RZ ;  /* 0x000000ffff0a7224 */ /* 0x000fc800078e00ff */
        /* <DEDUP_REMOVED lines=19> */
[----:B------:R-:W-:Y:S01]  /*03f0*/  LDS R13, [R5+0x80] ;  /* 0x00008000050d7984 */ /* 0x000fe20000000800 */
[----:B--2---:R-:W-:-:S03]  /*0400*/  FFMA R27, R11, R14, R26 ;  /* 0x0000000e0b1b7223 */ /* 0x004fc6000000001a */
[----:B------:R-:W1:Y:S01]  /*0410*/  LDS.128 R8, [R4+0x10] ;  /* 0x0000100004087984 */ /* 0x000e620000000c00 */
[----:B0-----:R-:W-:-:S04]  /*0420*/  FFMA R15, R12, R15, R27 ;  /* 0x0000000f0c0f7223 */ /* 0x001fc8000000001b */
[----:B-1----:R-:W-:Y:S02]  /*0430*/  FFMA R14, R8, R13, R15 ;  /* 0x0000000d080e7223 */ /* 0x002fe4000000000f */
[----:B------:R-:W0:Y:S04]  /*0440*/  LDS R15, [R5+0xc0] ;  /* 0x0000c000050f7984 */ /* 0x000e280000000800 */
[----:B------:R-:W1:Y:S01]  /*0450*/  LDS R8, [R5+0xe0] ;  /* 0x0000e00005087984 */ /* 0x000e620000000800 */
[----:B------:R-:W-:Y:S01]  /*0460*/  IADD3 R27, PT, PT, R21, 0x8, RZ ;  /* 0x00000008151b7810 */ /* 0x000fe20007ffe0ff */
[----:B------:R-:W-:Y:S03]  /*0470*/  BAR.SYNC.DEFER_BLOCKING 0x0 ;  /* 0x0000000000007b1d */ /* 0x000fe60000010000 */
[----:B------:R-:W-:-:S02]  /*0480*/  ISETP.GE.OR P1, PT, R27, R0, P0 ;  /* 0x000000001b00720c */ /* 0x000fc40000726670 */
[----:B------:R-:W-:-:S11]  /*0490*/  MOV R27, RZ ;  /* 0x000000ff001b7202 */ /* 0x000fd60000000f00 */
[----:B------:R-:W2:Y:S01]  /*04a0*/  @!P1 LDG.E R27, desc[UR8][R28.64+0x20] ;  /* 0x000020081c1b9981 */ /* 0x000ea2000c1e1900 */
[----:B------:R-:W-:-:S04]  /*04b0*/  VIADDMNMX R13, R18, 0x8, R23, !PT ;  /* 0x00000008120d7846 */ /* 0x000fc80007800117 */
[----:B------:R-:W-:-:S13]  /*04c0*/  ISETP.GE.AND P1, PT, R13, R0, PT ;  /* 0x000000000d00720c */ /* 0x000fda0003f26270 */
[----:B------:R-:W3:Y:S01]  /*04d0*/  @!P1 LDC.64 R12, c[0x0][0x388] ;  /* 0x0000e200ff0c9b82 */ /* 0x000ee20000000a00 */
[----:B--2---:R3:W-:Y:S02]  /*04e0*/  STS [R6], R27 ;  /* 0x0000001b06007388 */ /* 0x0047e40000000800 */
[----:B---3--:R-:W-:-:S04]  /*04f0*/  @!P1 IMAD.WIDE R26, R19, 0x4, R12 ;  /* 0x00000004131a9825 */ /* 0x008fc800078e020c */
[----:B------:R-:W-:-:S06]  /*0500*/  HFMA2 R12, -RZ, RZ, 0, 0 ;  /* 0x00000000ff0c7431 */ /* 0x000fcc00000001ff */
[----:B------:R-:W2:Y:S01]  /*0510*/  @!P1 LDG.E R12, desc[UR8][R26.64] ;  /* 0x000000081a0c9981 */ /* 0x000ea2000c1e1900 */
[----:B------:R-:W-:-:S04]  /*0520*/  FFMA R14, R24, R9, R14 ;  /* 0x00000009180e7223 */ /* 0x000fc8000000000e */
[----:B0-----:R-:W-:-:S04]  /*0530*/  FFMA R29, R15, R10, R14 ;  /* 0x0000000a0f1d7223 */ /* 0x001fc8000000000e */
[----:B-1----:R-:W-:Y:S01]  /*0540*/  FFMA R11, R8, R11, R29 ;  /* 0x0000000b080b7223 */ /* 0x002fe2000000001d */
[----:B------:R-:W-:-:S05]  /*0550*/  VIADD R20, R20, 0x2 ;  /* 0x0000000214147836 */ /* 0x000fca0000000000 */
[----:B------:R-:W-:Y:S01]  /*0560*/  ISETP.NE.AND P1, PT, R20, RZ, PT ;  /* 0x000000ff1400720c */ /* 0x000fe20003f25270 */
[----:B------:R-:W-:Y:S01]  /*0570*/  IMAD R17, R0, 0x10, R17 ;  /* 0x0000001000117824 */ /* 0x000fe200078e0211 */
[----:B------:R-:W-:Y:S02]  /*0580*/  IADD3 R18, PT, PT, R18, 0x10, RZ ;  /* 0x0000001012127810 */ /* 0x000fe40007ffe0ff */
[----:B------:R-:W-:Y:S02]  /*0590*/  IADD3 R21, PT, PT, R21, 0x10, RZ ;  /* 0x0000001015157810 */ /* 0x000fe40007ffe0ff */
[----:B------:R-:W-:Y:S02]  /*05a0*/  IADD3 R16, PT, PT, R16, 0x10, RZ ;  /* 0x0000001010107810 */ /* 0x000fe40007ffe0ff */
[----:B------:R-:W-:Y:S01]  /*05b0*/  LEA R19, R0, R19, 0x4 ;  /* 0x0000001300137211 */ /* 0x000fe200078e20ff */
[----:B--2---:R-:W-:Y:S01]  /*05c0*/  STS [R7], R12 ;  /* 0x0000000c07007388 */ /* 0x004fe20000000800 */
[----:B------:R-:W-:Y:S06]  /*05d0*/  BAR.SYNC.DEFER_BLOCKING 0x0 ;  /* 0x0000000000007b1d */ /* 0x000fec0000010000 */
[----:B------:R-:W-:Y:S04]  /*05e0*/  LDS R9, [R5] ;  /* 0x0000000005097984 */ /* 0x000fe80000000800 */
[----:B------:R-:W0:Y:S04]  /*05f0*/  LDS.128 R12, [R4] ;  /* 0x00000000040c7984 */ /* 0x000e280000000c00 */
[----:B------:R-:W1:Y:S04]  /*0600*/  LDS R10, [R5+0x20] ;  /* 0x00002000050a7984 */ /* 0x000e680000000800 */
[----:B------:R-:W2:Y:S04]  /*0610*/  LDS R29, [R5+0x40] ;  /* 0x00004000051d7984 */ /* 0x000ea80000000800 */
[----:B------:R-:W3:Y:S04]  /*0620*/  LDS R24, [R5+0x60] ;  /* 0x0000600005187984 */ /* 0x000ee80000000800 */
[----:B------:R-:W-:Y:S01]  /*0630*/  LDS R27, [R5+0xa0] ;  /* 0x0000a000051b7984 */ /* 0x000fe20000000800 */
[----:B0-----:R-:W-:-:S03]  /*0640*/  FFMA R8, R12, R9, R11 ;  /* 0x000000090c087223 */ /* 0x001fc6000000000b */
[----:B------:R-:W-:Y:S01]  /*0650*/  LDS R12, [R5+0xc0] ;  /* 0x0000c000050c7984 */ /* 0x000fe20000000800 */
[----:B-1----:R-:W-:-:S03]  /*0660*/  FFMA R26, R10, R13, R8 ;  /* 0x0000000d0a1a7223 */ /* 0x002fc60000000008 */
[----:B------:R-:W-:Y:S04]  /*0670*/  LDS R13, [R5+0x80] ;  /* 0x00008000050d7984 */ /* 0x000fe80000000800 */
[----:B------:R-:W0:Y:S01]  /*0680*/  LDS.128 R8, [R4+0x10] ;  /* 0x0000100004087984 */ /* 0x000e220000000c00 */
[----:B--2---:R-:W-:-:S04]  /*0690*/  FFMA R29, R29, R14, R26 ;  /* 0x0000000e1d1d7223 */ /* 0x004fc8000000001a */
[----:B---3--:R-:W-:Y:S02]  /*06a0*/  FFMA R15, R24, R15, R29 ;  /* 0x0000000f180f7223 */ /* 0x008fe4000000001d */
[----:B------:R-:W1:Y:S02]  /*06b0*/  LDS R29, [R5+0xe0] ;  /* 0x0000e000051d7984 */ /* 0x000e640000000800 */
[----:B0-----:R-:W-:-:S04]  /*06c0*/  FFMA R8, R8, R13, R15 ;  /* 0x0000000d08087223 */ /* 0x001fc8000000000f */
[----:B------:R-:W-:-:S04]  /*06d0*/  FFMA R9, R27, R9, R8 ;  /* 0x000000091b097223 */ /* 0x000fc80000000008 */
[----:B------:R-:W-:-:S04]  /*06e0*/  FFMA R10, R12, R10, R9 ;  /* 0x0000000a0c0a7223 */ /* 0x000fc80000000009 */
[----:B-1----:R-:W-:Y:S01]  /*06f0*/  FFMA R27, R29, R11, R10 ;  /* 0x0000000b1d1b7223 */ /* 0x002fe2000000000a */
[----:B------:R-:W-:Y:S06]  /*0700*/  BAR.SYNC.DEFER_BLOCKING 0x0 ;  /* 0x0000000000007b1d */ /* 0x000fec0000010000 */
[----:B------:R-:W-:Y:S05]  /*0710*/  @P1 BRA `(.L_x_9) ;  /* 0xfffffff800d81947 */ /* 0x000fea000383ffff */
[----:B------:R-:W-:-:S07]  /*0720*/  LOP3.LUT R8, R22, 0x7ffffff0, RZ, 0xc0, !PT ;  /* 0x7ffffff016087812 */ /* 0x000fce00078ec0ff */
.L_x_8:
[----:B------:R-:W-:-:S13]  /*0730*/  LOP3.LUT P0, RZ, R22, 0x8, RZ, 0xc0, !PT ;  /* 0x0000000816ff7812 */ /* 0x000fda000780c0ff */
[----:B------:R-:W-:Y:S05]  /*0740*/  @!P0 BRA `(.L_x_7) ;  /* 0x0000000000948947 */ /* 0x000fea0003800000 */
[-C--:B------:R-:W-:Y:S02]  /*0750*/  IADD3 R9, PT, PT, R3, R8.reuse, RZ ;  /* 0x0000000803097210 */ /* 0x080fe40007ffe0ff */
[----:B------:R-:W-:Y:S02]  /*0760*/  CS2R R16, SRZ ;  /* 0x0000000000107805 */ /* 0x000fe4000001ff00 */
[----:B------:R-:W-:Y:S02]  /*0770*/  IADD3 R8, PT, PT, R2, R8, RZ ;  /* 0x0000000802087210 */ /* 0x000fe40007ffe0ff */
[----:B------:R-:W-:Y:S02]  /*0780*/  ISETP.GE.AND P0, PT, R9, R0, PT ;  /* 0x000000000900720c */ /* 0x000fe40003f06270 */
[----:B------:R-:W-:Y:S02]  /*0790*/  VIMNMX R3, PT, PT, R23, R8, !PT ;  /* 0x0000000817037248 */ /* 0x000fe40007fe0100 */
[----:B------:R-:W-:-:S02]  /*07a0*/  ISETP.GE.U32.OR P0, PT, R25, R0, P0 ;  /* 0x000000001900720c */ /* 0x000fc40000706470 */
[----:B------:R-:W-:-:S11]  /*07b0*/  ISETP.GE.AND P1, PT, R3, R0, PT ;  /* 0x000000000300720c */ /* 0x000fd60003f26270 */
        /* <DEDUP_REMOVED lines=20> */
[----:B------:R-:W5:Y:S01]  /*0900*/  LDS R7, [R5+0xe0] ;  /* 0x0000e00005077984 */ /* 0x000f620000000800 */
[----:B0-----:R-:W-:-:S04]  /*0910*/  FFMA R8, R8, R18, R27 ;  /* 0x0000001208087223 */ /* 0x001fc8000000001b */
[----:B-1----:R-:W-:-:S04]  /*0920*/  FFMA R9, R19, R9, R8 ;  /* 0x0000000913097223 */ /* 0x002fc80000000008 */
[----:B--2---:R-:W-:-:S04]  /*0930*/  FFMA R10, R20, R10, R9 ;  /* 0x0000000a140a7223 */ /* 0x004fc80000000009 */
[----:B---3--:R-:W-:-:S04]  /*0940*/  FFMA R11, R21, R11, R10 ;  /* 0x0000000b150b7223 */ /* 0x008fc8000000000a */
[----:B----4-:R-:W-:-:S04]  /*0950*/  FFMA R12, R12, R22, R11 ;  /* 0x000000160c0c7223 */ /* 0x010fc8000000000b */
[----:B-----5:R-:W-:-:S04]  /*0960*/  FFMA R3, R3, R13, R12 ;  /* 0x0000000d03037223 */ /* 0x020fc8000000000c */
[----:B------:R-:W-:-:S04]  /*0970*/  FFMA R2, R2, R14, R3 ;  /* 0x0000000e02027223 */ /* 0x000fc80000000003 */
[----:B------:R-:W-:Y:S01]  /*0980*/  FFMA R27, R7, R15, R2 ;  /* 0x0000000f071b7223 */ /* 0x000fe20000000002 */
[----:B------:R-:W-:Y:S06]  /*0990*/  BAR.SYNC.DEFER_BLOCKING 0x0 ;  /* 0x0000000000007b1d */ /* 0x000fec0000010000 */
.L_x_7:
        /* <DEDUP_REMOVED lines=8> */
.L_x_10:
        /* <DEDUP_REMOVED lines=14> */
.L_x_23:


//--------------------- .text._Z12matmul_tiledILi4EEvPKfS1_Pfi --------------------------
	.section	.text._Z12matmul_tiledILi4EEvPKfS1_Pfi,"ax",@progbits
	.align	128
        .global         _Z12matmul_tiledILi4EEvPKfS1_Pfi
        .type           _Z12matmul_tiledILi4EEvPKfS1_Pfi,@function
        .size           _Z12matmul_tiledILi4EEvPKfS1_Pfi,(.L_x_24 - _Z12matmul_tiledILi4EEvPKfS1_Pfi)
        .other          _Z12matmul_tiledILi4EEvPKfS1_Pfi,@"STO_CUDA_ENTRY STV_DEFAULT"
_Z12matmul_tiledILi4EEvPKfS1_Pfi:
.text._Z12matmul_tiledILi4EEvPKfS1_Pfi:
[----:B------:R-:W-:Y:S01]  /*0000*/  LDC R1, c[0x0][0x37c] ;  /* 0x0000df00ff017b82 */ /* 0x000fe20000000800 */
[----:B------:R-:W0:Y:S01]  /*0010*/  LDCU UR4, c[0x0][0x398] ;  /* 0x00007300ff0477ac */ /* 0x000e220008000800 */
[----:B------:R-:W1:Y:S01]  /*0020*/  S2R R3, SR_CTAID.Y ;  /* 0x0000000000037919 */ /* 0x000e620000002600 */
[----:B------:R-:W-:Y:S01]  /*0030*/  IMAD.MOV.U32 R23, RZ, RZ, RZ ;  /* 0x000000ffff177224 */ /* 0x000fe200078e00ff */
[----:B------:R-:W2:Y:S01]  /*0040*/  LDCU.64 UR8, c[0x0][0x358] ;  /* 0x00006b00ff0877ac */ /* 0x000ea20008000a00 */
[----:B------:R-:W1:Y:S01]  /*0050*/  S2R R18, SR_TID.Y ;  /* 0x0000000000127919 */ /* 0x000e620000002200 */
[----:B------:R-:W3:Y:S01]  /*0060*/  S2R R15, SR_CTAID.X ;  /* 0x00000000000f7919 */ /* 0x000ee20000002500 */
[----:B------:R-:W3:Y:S01]  /*0070*/  S2R R16, SR_TID.X ;  /* 0x0000000000107919 */ /* 0x000ee20000002100 */
[----:B0-----:R-:W-:-:S04]  /*0080*/  MOV R7, UR4 ;  /* 0x0000000400077c02 */ /* 0x001fc80008000f00 */
[----:B------:R-:W-:Y:S02]  /*0090*/  ISETP.GE.AND P0, PT, R7, 0x1, PT ;  /* 0x000000010700780c */ /* 0x000fe40003f06270 */
[----:B-1----:R-:W-:Y:S01]  /*00a0*/  LEA R6, R3, R18, 0x2 ;  /* 0x0000001203067211 */ /* 0x002fe200078e10ff */
[----:B---3--:R-:W-:-:S10]  /*00b0*/  IMAD R5, R15, 0x4, R16 ;  /* 0x000000040f057824 */ /* 0x008fd400078e0210 */
[----:B--2---:R-:W-:Y:S05]  /*00c0*/  @!P0 BRA `(.L_x_11) ;  /* 0x0000000800d08947 */ /* 0x004fea0003800000 */
[----:B------:R-:W0:Y:S01]  /*00d0*/  S2UR UR6, SR_CgaCtaId ;  /* 0x00000000000679c3 */ /* 0x000e220000008800 */
[----:B------:R-:W-:Y:S01]  /*00e0*/  UMOV UR4, 0x400 ;  /* 0x0000040000047882 */ /* 0x000fe20000000000 */
[C---:B------:R-:W-:Y:S01]  /*00f0*/  ISETP.GE.U32.AND P1, PT, R7.reuse, 0xd, PT ;  /* 0x0000000d0700780c */ /* 0x040fe20003f26070 */
[----:B------:R-:W-:Y:S01]  /*0100*/  UIADD3 UR5, UPT, UPT, UR4, 0x40, URZ ;  /* 0x0000004004057890 */ /* 0x000fe2000fffe0ff */
[----:B------:R-:W-:Y:S01]  /*0110*/  IADD3 R0, PT, PT, R7, 0x3, RZ ;  /* 0x0000000307007810 */ /* 0x000fe20007ffe0ff */
[----:B------:R-:W-:Y:S02]  /*0120*/  HFMA2 R19, -RZ, RZ, 0, 0 ;  /* 0x00000000ff137431 */ /* 0x000fe400000001ff */
[----:B------:R-:W-:Y:S01]  /*0130*/  IMAD.MOV.U32 R23, RZ, RZ, RZ ;  /* 0x000000ffff177224 */ /* 0x000fe200078e00ff */
[----:B------:R-:W-:-:S04]  /*0140*/  SHF.R.U32.HI R8, RZ, 0x2, R0 ;  /* 0x00000002ff087819 */ /* 0x000fc80000011600 */
[----:B------:R-:W-:-:S04]  /*0150*/  LOP3.LUT R21, R8, 0x3, RZ, 0xc0, !PT ;  /* 0x0000000308157812 */ /* 0x000fc800078ec0ff */
[----:B------:R-:W-:Y:S01]  /*0160*/  ISETP.NE.AND P0, PT, R21, RZ, PT ;  /* 0x000000ff1500720c */ /* 0x000fe20003f05270 */
        /* <DEDUP_REMOVED lines=8> */
[----:B------:R-:W-:Y:S01]  /*01f0*/  VIADD R10, R18, 0x4 ;  /* 0x00000004120a7836 */ /* 0x000fe20000000000 */
[----:B------:R-:W-:Y:S01]  /*0200*/  LOP3.LUT R19, R8, 0x1ffffffc, RZ, 0xc0, !PT ;  /* 0x1ffffffc08137812 */ /* 0x000fe200078ec0ff */
[----:B------:R-:W-:Y:S01]  /*0210*/  VIADD R8, R18, 0xc ;  /* 0x0000000c12087836 */ /* 0x000fe20000000000 */
[-C--:B------:R-:W-:Y:S01]  /*0220*/  ISETP.GE.U32.AND P1, PT, R6, R7.reuse, PT ;  /* 0x000000070600720c */ /* 0x080fe20003f26070 */
[-CC-:B------:R-:W-:Y:S01]  /*0230*/  IMAD R24, R9, R7.reuse, R16.reuse ;  /* 0x0000000709187224 */ /* 0x180fe200078e0210 */
[----:B------:R-:W-:Y:S01]  /*0240*/  MOV R23, RZ ;  /* 0x000000ff00177202 */ /* 0x000fe20000000f00 */
[-CC-:B------:R-:W-:Y:S01]  /*0250*/  IMAD R20, R18, R7.reuse, R16.reuse ;  /* 0x0000000712147224 */ /* 0x180fe200078e0210 */
[----:B------:R-:W-:Y:S01]  /*0260*/  MOV R12, R18 ;  /* 0x00000012000c7202 */ /* 0x000fe20000000f00 */
[-CC-:B------:R-:W-:Y:S01]  /*0270*/  IMAD R8, R8, R7.reuse, R16.reuse ;  /* 0x0000000708087224 */ /* 0x180fe200078e0210 */
[----:B------:R-:W-:Y:S01]  /*0280*/  IADD3 R17, PT, PT, -R19, RZ, RZ ;  /* 0x000000ff13117210 */ /* 0x000fe20007ffe1ff */
[-CC-:B------:R-:W-:Y:S01]  /*0290*/  IMAD R10, R10, R7.reuse, R16.reuse ;  /* 0x000000070a0a7224 */ /* 0x180fe200078e0210 */
[----:B------:R-:W-:Y:S01]  /*02a0*/  LEA R24, R15, R24, 0x2 ;  /* 0x000000180f187211 */ /* 0x000fe200078e10ff */
[----:B------:R-:W-:-:S02]  /*02b0*/  IMAD R13, R6, R7, R16 ;  /* 0x00000007060d7224 */ /* 0x000fc400078e0210 */
[----:B------:R-:W-:Y:S02]  /*02c0*/  IMAD.MOV.U32 R14, RZ, RZ, R16 ;  /* 0x000000ffff0e7224 */ /* 0x000fe400078e0010 */
[C---:B------:R-:W-:Y:S02]  /*02d0*/  IMAD R20, R15.reuse, 0x4, R20 ;  /* 0x000000040f147824 */ /* 0x040fe400078e0214 */
[C---:B------:R-:W-:Y:S02]  /*02e0*/  IMAD R26, R15.reuse, 0x4, R8 ;  /* 0x000000040f1a7824 */ /* 0x040fe400078e0208 */
[----:B------:R-:W-:-:S07]  /*02f0*/  IMAD R22, R15, 0x4, R10 ;  /* 0x000000040f167824 */ /* 0x000fce00078e020a */
.L_x_13:
[----:B------:R-:W0:Y:S01]  /*0300*/  LDC R7, c[0x0][0x398] ;  /* 0x0000e600ff077b82 */ /* 0x000e220000000800 */
[----:B------:R-:W-:Y:S02]  /*0310*/  VIMNMX R8, PT, PT, R5, R12, !PT ;  /* 0x0000000c05087248 */ /* 0x000fe40007fe0100 */
[----:B------:R-:W-:-:S05]  /*0320*/  MOV R27, RZ ;  /* 0x000000ff001b7202 */ /* 0x000fca0000000f00 */
[----:B------:R-:W1:Y:S01]  /*0330*/  LDC.64 R28, c[0x0][0x380] ;  /* 0x0000e000ff1c7b82 */ /* 0x000e620000000a00 */
[-C--:B0-----:R-:W-:Y:S02]  /*0340*/  ISETP.GE.AND P3, PT, R8, R7.reuse, PT ;  /* 0x000000070800720c */ /* 0x081fe40003f66270 */
[----:B------:R-:W-:-:S11]  /*0350*/  ISETP.GE.OR P2, PT, R14, R7, P1 ;  /* 0x000000070e00720c */ /* 0x000fd60000f46670 */
[----:B------:R-:W0:Y:S01]  /*0360*/  @!P3 LDC.64 R8, c[0x0][0x388] ;  /* 0x0000e200ff08bb82 */ /* 0x000e220000000a00 */
[----:B------:R-:W-:Y:S02]  /*0370*/  IMAD.MOV.U32 R25, RZ, RZ, RZ ;  /* 0x000000ffff197224 */ /* 0x000fe400078e00ff */
[----:B-1----:R-:W-:-:S05]  /*0380*/  IMAD.WIDE R28, R13, 0x4, R28 ;  /* 0x000000040d1c7825 */ /* 0x002fca00078e021c */
[----:B------:R-:W2:Y:S01]  /*0390*/  @!P2 LDG.E R25, desc[UR8][R28.64] ;  /* 0x000000081c19a981 */ /* 0x000ea2000c1e1900 */
[----:B0-----:R-:W-:-:S05]  /*03a0*/  @!P3 IMAD.WIDE R8, R20, 0x4, R8 ;  /* 0x000000041408b825 */ /* 0x001fca00078e0208 */
[----:B------:R-:W3:Y:S04]  /*03b0*/  @!P3 LDG.E R27, desc[UR8][R8.64] ;  /* 0x00000008081bb981 */ /* 0x000ee8000c1e1900 */
[----:B--2---:R-:W-:Y:S04]  /*03c0*/  STS [R2], R25 ;  /* 0x0000001902007388 */ /* 0x004fe80000000800 */
[----:B---3--:R-:W-:Y:S01]  /*03d0*/  STS [R0], R27 ;  /* 0x0000001b00007388 */ /* 0x008fe20000000800 */
[----:B------:R-:W-:Y:S06]  /*03e0*/  BAR.SYNC.DEFER_BLOCKING 0x0 ;  /* 0x0000000000007b1d */ /* 0x000fec0000010000 */
[----:B------:R-:W-:Y:S04]  /*03f0*/  LDS R25, [R3] ;  /* 0x0000000003197984 */ /* 0x000fe80000000800 */
[----:B------:R-:W0:Y:S02]  /*0400*/  LDS.128 R8, [R4] ;  /* 0x0000000004087984 */ /* 0x000e240000000c00 */
[----:B0-----:R-:W-:-:S02]  /*0410*/  FFMA R23, R8, R25, R23 ;  /* 0x0000001908177223 */ /* 0x001fc40000000017 */
[----:B------:R-:W0:Y:S02]  /*0420*/  LDS R8, [R3+0x10] ;  /* 0x0000100003087984 */ /* 0x000e240000000800 */
[----:B0-----:R-:W-:Y:S02]  /*0430*/  FFMA R9, R8, R9, R23 ;  /* 0x0000000908097223 */ /* 0x001fe40000000017 */
[----:B------:R-:W0:Y:S04]  /*0440*/  LDS R8, [R3+0x20] ;  /* 0x0000200003087984 */ /* 0x000e280000000800 */
[----:B------:R-:W1:Y:S01]  /*0450*/  LDS R23, [R3+0x30] ;  /* 0x0000300003177984 */ /* 0x000e620000000800 */
[----:B------:R-:W-:Y:S02]  /*0460*/  IMAD.MOV.U32 R25, RZ, RZ, RZ ;  /* 0x000000ffff197224 */ /* 0x000fe400078e00ff */
[----:B0-----:R-:W-:Y:S01]  /*0470*/  FFMA R8, R8, R10, R9 ;  /* 0x0000000a08087223 */ /* 0x001fe20000000009 */
[----:B------:R-:W-:Y:S01]  /*0480*/  IADD3 R10, PT, PT, R14, 0x4, RZ ;  /* 0x000000040e0a7810 */ /* 0x000fe20007ffe0ff */
[----:B------:R-:W-:Y:S03]  /*0490*/  BAR.SYNC.DEFER_BLOCKING 0x0 ;  /* 0x0000000000007b1d */ /* 0x000fe60000010000 */
[----:B------:R-:W-:Y:S01]  /*04a0*/  ISETP.GE.OR P2, PT, R10, R7, P1 ;  /* 0x000000070a00720c */ /* 0x000fe20000f46670 */
[----:B-1----:R-:W-:Y:S01]  /*04b0*/  FFMA R23, R23, R11, R8 ;  /* 0x0000000b17177223 */ /* 0x002fe20000000008 */
[----:B------:R-:W-:-:S11]  /*04c0*/  VIADDMNMX R8, R12, 0x4, R5, !PT ;  /* 0x000000040c087846 */ /* 0x000fd60007800105 */
[----:B------:R-:W2:Y:S01]  /*04d0*/  @!P2 LDG.E R25, desc[UR8][R28.64+0x10] ;  /* 0x000010081c19a981 */ /* 0x000ea2000c1e1900 */
[----:B------:R-:W-:-:S13]  /*04e0*/  ISETP.GE.AND P2, PT, R8, R7, PT ;  /* 0x000000070800720c */ /* 0x000fda0003f46270 */
[----:B------:R-:W0:Y:S01]  /*04f0*/  @!P2 LDC.64 R8, c[0x0][0x388] ;  /* 0x0000e200ff08ab82 */ /* 0x000e220000000a00 */
[----:B------:R-:W-:Y:S02]  /*0500*/  HFMA2 R27, -RZ, RZ, 0, 0 ;  /* 0x00000000ff1b7431 */ /* 0x000fe400000001ff */
        /* <DEDUP_REMOVED lines=8> */
[----:B------:R-:W0:Y:S04]  /*0590*/  LDS R8, [R3+0x10] ;  /* 0x0000100003087984 */ /* 0x000e280000000800 */
[----:B------:R-:W1:Y:S01]  /*05a0*/  LDS R25, [R3+0x20] ;  /* 0x0000200003197984 */ /* 0x000e620000000800 */
[----:B0-----:R-:W-:-:S04]  /*05b0*/  FFMA R23, R8, R9, R23 ;  /* 0x0000000908177223 */ /* 0x001fc80000000017 */
[----:B-1----:R-:W-:Y:S01]  /*05c0*/  FFMA R10, R25, R10, R23 ;  /* 0x0000000a190a7223 */ /* 0x002fe20000000017 */
[----:B------:R-:W-:-:S05]  /*05d0*/  VIADD R23, R14, 0x8 ;  /* 0x000000080e177836 */ /* 0x000fca0000000000 */
[----:B------:R-:W-:Y:S02]  /*05e0*/  ISETP.GE.OR P2, PT, R23, R7, P1 ;  /* 0x000000071700720c */ /* 0x000fe40000f46670 */
[----:B------:R-:W0:Y:S01]  /*05f0*/  LDS R23, [R3+0x30] ;  /* 0x0000300003177984 */ /* 0x000e220000000800 */
[----:B------:R-:W-:Y:S01]  /*0600*/  MOV R25, RZ ;  /* 0x000000ff00197202 */ /* 0x000fe20000000f00 */
[----:B------:R-:W-:Y:S01]  /*0610*/  BAR.SYNC.DEFER_BLOCKING 0x0 ;  /* 0x0000000000007b1d */ /* 0x000fe20000010000 */
[----:B------:R-:W-:-:S08]  /*0620*/  VIADDMNMX R8, R12, 0x8, R5, !PT ;  /* 0x000000080c087846 */ /* 0x000fd00007800105 */
[----:B------:R-:W2:Y:S01]  /*0630*/  @!P2 LDG.E R25, desc[UR8][R28.64+0x20] ;  /* 0x000020081c19a981 */ /* 0x000ea2000c1e1900 */
[----:B------:R-:W-:-:S13]  /*0640*/  ISETP.GE.AND P2, PT, R8, R7, PT ;  /* 0x000000070800720c */ /* 0x000fda0003f46270 */
[----:B------:R-:W1:Y:S01]  /*0650*/  @!P2 LDC.64 R8, c[0x0][0x388] ;  /* 0x0000e200ff08ab82 */ /* 0x000e620000000a00 */
[----:B------:R-:W-:Y:S02]  /*0660*/  IMAD.MOV.U32 R27, RZ, RZ, RZ ;  /* 0x000000ffff1b7224 */ /* 0x000fe400078e00ff */
[----:B-1----:R-:W-:-:S05]  /*0670*/  @!P2 IMAD.WIDE R8, R24, 0x4, R8 ;  /* 0x000000041808a825 */ /* 0x002fca00078e0208 */
[----:B------:R-:W3:Y:S01]  /*0680*/  @!P2 LDG.E R27, desc[UR8][R8.64] ;  /* 0x00000008081ba981 */ /* 0x000ee2000c1e1900 */
[----:B0-----:R-:W-:-:S03]  /*0690*/  FFMA R23, R23, R11, R10 ;  /* 0x0000000b17177223 */ /* 0x001fc6000000000a */
        /* <DEDUP_REMOVED lines=10> */
[----:B------:R-:W-:-:S04]  /*0740*/  IADD3 R23, PT, PT, R14, 0xc, RZ ;  /* 0x0000000c0e177810 */ /* 0x000fc80007ffe0ff */
[----:B------:R-:W-:Y:S02]  /*0750*/  ISETP.GE.OR P2, PT, R23, R7, P1 ;  /* 0x000000071700720c */ /* 0x000fe40000f46670 */
[----:B------:R-:W0:Y:S01]  /*0760*/  LDS R23, [R3+0x30] ;  /* 0x0000300003177984 */ /* 0x000e220000000800 */
[----:B------:R-:W-:Y:S01]  /*0770*/  IMAD.MOV.U32 R25, RZ, RZ, RZ ;  /* 0x000000ffff197224 */ /* 0x000fe200078e00ff */
[----:B------:R-:W-:Y:S01]  /*0780*/  BAR.SYNC.DEFER_BLOCKING 0x0 ;  /* 0x0000000000007b1d */ /* 0x000fe20000010000 */
[----:B------:R-:W-:-:S08]  /*0790*/  VIADDMNMX R8, R12, 0xc, R5, !PT ;  /* 0x0000000c0c087846 */ /* 0x000fd00007800105 */
[----:B------:R1:W2:Y:S01]  /*07a0*/  @!P2 LDG.E R25, desc[UR8][R28.64+0x30] ;  /* 0x000030081c19a981 */ /* 0x0002a2000c1e1900 */
[----:B------:R-:W-:-:S13]  /*07b0*/  ISETP.GE.AND P2, PT, R8, R7, PT ;  /* 0x000000070800720c */ /* 0x000fda0003f46270 */
[----:B------:R-:W1:Y:S01]  /*07c0*/  @!P2 LDC.64 R8, c[0x0][0x388] ;  /* 0x0000e200ff08ab82 */ /* 0x000e620000000a00 */
[----:B------:R-:W-:Y:S02]  /*07d0*/  HFMA2 R27, -RZ, RZ, 0, 0 ;  /* 0x00000000ff1b7431 */ /* 0x000fe400000001ff */
[----:B-1----:R-:W-:-:S05]  /*07e0*/  @!P2 IMAD.WIDE R28, R26, 0x4, R8 ;  /* 0x000000041a1ca825 */ /* 0x002fca00078e0208 */
[----:B------:R-:W3:Y:S01]  /*07f0*/  @!P2 LDG.E R27, desc[UR8][R28.64] ;  /* 0x000000081c1ba981 */ /* 0x000ee2000c1e1900 */
[----:B------:R-:W-:-:S05]  /*0800*/  VIADD R17, R17, 0x4 ;  /* 0x0000000411117836 */ /* 0x000fca0000000000 */
[----:B------:R-:W-:Y:S01]  /*0810*/  ISETP.NE.AND P2, PT, R17, RZ, PT ;  /* 0x000000ff1100720c */ /* 0x000fe20003f45270 */
[----:B------:R-:W-:Y:S01]  /*0820*/  VIADD R14, R14, 0x10 ;  /* 0x000000100e0e7836 */ /* 0x000fe20000000000 */
[----:B------:R-:W-:Y:S01]  /*0830*/  IADD3 R12, PT, PT, R12, 0x10, RZ ;  /* 0x000000100c0c7810 */ /* 0x000fe20007ffe0ff */
[----:B------:R-:W-:Y:S01]  /*0840*/  IMAD R22, R7, 0x10, R22 ;  /* 0x0000001007167824 */ /* 0x000fe200078e0216 */
[----:B------:R-:W-:Y:S02]  /*0850*/  IADD3 R13, PT, PT, R13, 0x10, RZ ;  /* 0x000000100d0d7810 */ /* 0x000fe40007ffe0ff */
[C---:B------:R-:W-:Y:S02]  /*0860*/  LEA R20, R7.reuse, R20, 0x4 ;  /* 0x0000001407147211 */ /* 0x040fe400078e20ff */
[C---:B------:R-:W-:Y:S02]  /*0870*/  LEA R24, R7.reuse, R24, 0x4 ;  /* 0x0000001807187211 */ /* 0x040fe400078e20ff */
[----:B------:R-:W-:Y:S01]  /*0880*/  LEA R26, R7, R26, 0x4 ;  /* 0x0000001a071a7211 */ /* 0x000fe200078e20ff */
[----:B--2---:R0:W-:Y:S02]  /*0890*/  STS [R2], R25 ;  /* 0x0000001902007388 */ /* 0x0041e40000000800 */
[----:B0-----:R-:W-:-:S02]  /*08a0*/  FFMA R25, R23, R11, R10 ;  /* 0x0000000b17197223 */ /* 0x001fc4000000000a */
        /* <DEDUP_REMOVED lines=9> */
[----:B0-----:R-:W-:-:S04]  /*0940*/  FFMA R8, R8, R10, R9 ;  /* 0x0000000a08087223 */ /* 0x001fc80000000009 */
[----:B-1----:R-:W-:Y:S01]  /*0950*/  FFMA R23, R23, R11, R8 ;  /* 0x0000000b17177223 */ /* 0x002fe20000000008 */
[----:B------:R-:W-:Y:S06]  /*0960*/  BAR.SYNC.DEFER_BLOCKING 0x0 ;  /* 0x0000000000007b1d */ /* 0x000fec0000010000 */
[----:B------:R-:W-:Y:S05]  /*0970*/  @P2 BRA `(.L_x_13) ;  /* 0xfffffff800602947 */ /* 0x000fea000383ffff */
.L_x_12:
[----:B------:R-:W-:Y:S05]  /*0980*/  @!P0 BRA `(.L_x_11) ;  /* 0x0000000000a08947 */ /* 0x000fea0003800000 */
[----:B------:R-:W0:Y:S01]  /*0990*/  LDC R20, c[0x0][0x398] ;  /* 0x0000e600ff147b82 */ /* 0x000e220000000800 */
[C---:B------:R-:W-:Y:S01]  /*09a0*/  IMAD R18, R19.reuse, 0x4, R18 ;  /* 0x0000000413127824 */ /* 0x040fe200078e0212 */
[----:B------:R-:W-:Y:S01]  /*09b0*/  LEA R22, R19, R16, 0x2 ;  /* 0x0000001013167211 */ /* 0x000fe200078e10ff */
[----:B------:R-:W-:Y:S02]  /*09c0*/  IMAD.MOV R24, RZ, RZ, -R21 ;  /* 0x000000ffff187224 */ /* 0x000fe400078e0a15 */
[-C--:B------:R-:W-:Y:S02]  /*09d0*/  IMAD R8, R18, R7.reuse, R16 ;  /* 0x0000000712087224 */ /* 0x080fe400078e0210 */
[----:B------:R-:W-:Y:S01]  /*09e0*/  IMAD R21, R6, R7, R22 ;  /* 0x0000000706157224 */ /* 0x000fe200078e0216 */
[----:B------:R-:W1:Y:S02]  /*09f0*/  LDC.64 R12, c[0x0][0x380] ;  /* 0x0000e000ff0c7b82 */ /* 0x000e640000000a00 */
[----:B------:R-:W-:-:S07]  /*0a00*/  LEA R19, R15, R8, 0x2 ;  /* 0x000000080f137211 */ /* 0x000fce00078e10ff */
.L_x_14:
[----:B0-----:R-:W-:Y:S01]  /*0a10*/  MOV R7, R20 ;  /* 0x0000001400077202 */ /* 0x001fe20000000f00 */
[----:B------:R-:W-:Y:S01]  /*0a20*/  HFMA2 R25, -RZ, RZ, 0, 0 ;  /* 0x00000000ff197431 */ /* 0x000fe200000001ff */
[----:B------:R-:W-:Y:S01]  /*0a30*/  VIMNMX R8, PT, PT, R5, R18, !PT ;  /* 0x0000001205087248 */ /* 0x000fe20007fe0100 */
[----:B------:R-:W-:Y:S01]  /*0a40*/  IMAD.MOV.U32 R27, RZ, RZ, RZ ;  /* 0x000000ffff1b7224 */ /* 0x000fe200078e00ff */
[-C--:B------:R-:W-:Y:S01]  /*0a50*/  ISETP.GE.AND P0, PT, R22, R7.reuse, PT ;  /* 0x000000071600720c */ /* 0x080fe20003f06270 */
[----:B-1----:R-:W-:Y:S01]  /*0a60*/  IMAD.WIDE R14, R21, 0x4, R12 ;  /* 0x00000004150e7825 */ /* 0x002fe200078e020c */
[-C--:B------:R-:W-:Y:S02]  /*0a70*/  ISETP.GE.AND P1, PT, R8, R7.reuse, PT ;  /* 0x000000070800720c */ /* 0x080fe40003f26270 */
[----:B------:R-:W-:-:S11]  /*0a80*/  ISETP.GE.U32.OR P0, PT, R6, R7, P0 ;  /* 0x000000070600720c */ /* 0x000fd60000706470 */
[----:B------:R-:W0:Y:S02]  /*0a90*/  @!P1 LDC.64 R8, c[0x0][0x388] ;  /* 0x0000e200ff089b82 */ /* 0x000e240000000a00 */
[----:B------:R-:W2:Y:S01]  /*0aa0*/  @!P0 LDG.E R25, desc[UR8][R14.64] ;  /* 0x000000080e198981 */ /* 0x000ea2000c1e1900 */
[----:B0-----:R-:W-:-:S05]  /*0ab0*/  @!P1 IMAD.WIDE R16, R19, 0x4, R8 ;  /* 0x0000000413109825 */ /* 0x001fca00078e0208 */
[----:B------:R-:W3:Y:S01]  /*0ac0*/  @!P1 LDG.E R27, desc[UR8][R16.64] ;  /* 0x00000008101b9981 */ /* 0x000ee2000c1e1900 */
[----:B------:R-:W-:-:S04]  /*0ad0*/  IADD3 R24, PT, PT, R24, 0x1, RZ ;  /* 0x0000000118187810 */ /* 0x000fc80007ffe0ff */
[----:B------:R-:W-:Y:S01]  /*0ae0*/  ISETP.NE.AND P0, PT, R24, RZ, PT ;  /* 0x000000ff1800720c */ /* 0x000fe20003f05270 */
[----:B------:R-:W-:Y:S01]  /*0af0*/  VIADD R21, R21, 0x4 ;  /* 0x0000000415157836 */ /* 0x000fe20000000000 */
[----:B------:R-:W-:Y:S02]  /*0b00*/  IADD3 R18, PT, PT, R18, 0x4, RZ ;  /* 0x0000000412127810 */ /* 0x000fe40007ffe0ff */
[----:B------:R-:W-:Y:S02]  /*0b10*/  IADD3 R22, PT, PT, R22, 0x4, RZ ;  /* 0x0000000416167810 */ /* 0x000fe40007ffe0ff */
[----:B------:R-:W-:Y:S01]  /*0b20*/  LEA R19, R7, R19, 0x2 ;  /* 0x0000001307137211 */ /* 0x000fe200078e10ff */
[----:B--2---:R-:W-:Y:S04]  /*0b30*/  STS [R2], R25 ;  /* 0x0000001902007388 */ /* 0x004fe80000000800 */
[----:B---3--:R-:W-:Y:S01]  /*0b40*/  STS [R0], R27 ;  /* 0x0000001b00007388 */ /* 0x008fe20000000800 */
[----:B------:R-:W-:Y:S06]  /*0b50*/  BAR.SYNC.DEFER_BLOCKING 0x0 ;  /* 0x0000000000007b1d */ /* 0x000fec0000010000 */
[----:B------:R-:W-:Y:S04]  /*0b60*/  LDS R26, [R3] ;  /* 0x00000000031a7984 */ /* 0x000fe80000000800 */
[----:B------:R-:W0:Y:S04]  /*0b70*/  LDS.128 R8, [R4] ;  /* 0x0000000004087984 */ /* 0x000e280000000c00 */
[----:B------:R-:W1:Y:S04]  /*0b80*/  LDS R29, [R3+0x10] ;  /* 0x00001000031d7984 */ /* 0x000e680000000800 */
[----:B------:R-:W2:Y:S04]  /*0b90*/  LDS R28, [R3+0x20] ;  /* 0x00002000031c7984 */ /* 0x000ea80000000800 */
[----:B------:R-:W3:Y:S01]  /*0ba0*/  LDS R15, [R3+0x30] ;  /* 0x00003000030f7984 */ /* 0x000ee20000000800 */
[----:B0-----:R-:W-:-:S04]  /*0bb0*/  FFMA R8, R8, R26, R23 ;  /* 0x0000001a08087223 */ /* 0x001fc80000000017 */
[----:B-1----:R-:W-:-:S04]  /*0bc0*/  FFMA R9, R29, R9, R8 ;  /* 0x000000091d097223 */ /* 0x002fc80000000008 */
[----:B--2---:R-:W-:-:S04]  /*0bd0*/  FFMA R10, R28, R10, R9 ;  /* 0x0000000a1c0a7223 */ /* 0x004fc80000000009 */
[----:B---3--:R-:W-:Y:S01]  /*0be0*/  FFMA R23, R15, R11, R10 ;  /* 0x0000000b0f177223 */ /* 0x008fe2000000000a */
[----:B------:R-:W-:Y:S06]  /*0bf0*/  BAR.SYNC.DEFER_BLOCKING 0x0 ;  /* 0x0000000000007b1d */ /* 0x000fec0000010000 */
[----:B------:R-:W-:Y:S05]  /*0c00*/  @P0 BRA `(.L_x_14) ;  /* 0xfffffffc00800947 */ /* 0x000fea000383ffff */
.L_x_11:
        /* <DEDUP_REMOVED lines=8> */
.L_x_15:
        /* <DEDUP_REMOVED lines=15> */
.L_x_24:


//--------------------- .text._Z12matmul_naivePKfS0_Pfi --------------------------
	.section	.text._Z12matmul_naivePKfS0_Pfi,"ax",@progbits
	.align	128
        .global         _Z12matmul_naivePKfS0_Pfi
        .type           _Z12matmul_naivePKfS0_Pfi,@function
        .size           _Z12matmul_naivePKfS0_Pfi,(.L_x_25 - _Z12matmul_naivePKfS0_Pfi)
        .other          _Z12matmul_naivePKfS0_Pfi,@"STO_CUDA_ENTRY STV_DEFAULT"
_Z12matmul_naivePKfS0_Pfi:
.text._Z12matmul_naivePKfS0_Pfi:
[----:B------:R-:W-:Y:S01]  /*0000*/  LDC R1, c[0x0][0x37c] ;  /* 0x0000df00ff017b82 */ /* 0x000fe20000000800 */
[----:B------:R-:W0:Y:S07]  /*0010*/  S2R R0, SR_TID.Y ;  /* 0x0000000000007919 */ /* 0x000e2e0000002200 */
[----:B------:R-:W0:Y:S01]  /*0020*/  S2UR UR4, SR_CTAID.Y ;  /* 0x00000000000479c3 */ /* 0x000e220000002600 */
[----:B------:R-:W1:Y:S01]  /*0030*/  LDCU UR20, c[0x0][0x398] ;  /* 0x00007300ff1477ac */ /* 0x000e620008000800 */
[----:B------:R-:W2:Y:S06]  /*0040*/  S2R R3, SR_TID.X ;  /* 0x0000000000037919 */ /* 0x000eac0000002100 */
[----:B------:R-:W0:Y:S08]  /*0050*/  LDC R13, c[0x0][0x364] ;  /* 0x0000d900ff0d7b82 */ /* 0x000e300000000800 */
[----:B------:R-:W2:Y:S08]  /*0060*/  S2UR UR5, SR_CTAID.X ;  /* 0x00000000000579c3 */ /* 0x000eb00000002500 */
[----:B------:R-:W2:Y:S01]  /*0070*/  LDC R2, c[0x0][0x360] ;  /* 0x0000d800ff027b82 */ /* 0x000ea20000000800 */
[----:B0-----:R-:W-:-:S02]  /*0080*/  IMAD R13, R13, UR4, R0 ;  /* 0x000000040d0d7c24 */ /* 0x001fc4000f8e0200 */
[----:B--2---:R-:W-:-:S05]  /*0090*/  IMAD R0, R2, UR5, R3 ;  /* 0x0000000502007c24 */ /* 0x004fca000f8e0203 */
[----:B------:R-:W-:-:S04]  /*00a0*/  VIMNMX R2, PT, PT, R13, R0, !PT ;  /* 0x000000000d027248 */ /* 0x000fc80007fe0100 */
[----:B-1----:R-:W-:-:S13]  /*00b0*/  ISETP.GE.AND P0, PT, R2, UR20, PT ;  /* 0x0000001402007c0c */ /* 0x002fda000bf06270 */
[----:B------:R-:W-:Y:S05]  /*00c0*/  @P0 EXIT ;  /* 0x000000000000094d */ /* 0x000fea0003800000 */
[----:B------:R-:W-:Y:S01]  /*00d0*/  UISETP.GE.U32.AND UP0, UPT, UR20, 0x8, UPT ;  /* 0x000000081400788c */ /* 0x000fe2000bf06070 */
[----:B------:R-:W-:Y:S02]  /*00e0*/  HFMA2 R12, -RZ, RZ, 0, 0 ;  /* 0x00000000ff0c7431 */ /* 0x000fe400000001ff */
[----:B------:R-:W-:Y:S01]  /*00f0*/  IMAD R13, R13, UR20, RZ ;  /* 0x000000140d0d7c24 */ /* 0x000fe2000f8e02ff */
[----:B------:R-:W-:Y:S01]  /*0100*/  UMOV UR4, URZ ;  /* 0x000000ff00047c82 */ /* 0x000fe20008000000 */
[----:B------:R-:W0:Y:S04]  /*0110*/  LDCU.64 UR18, c[0x0][0x358] ;  /* 0x00006b00ff1277ac */ /* 0x000e280008000a00 */
[----:B------:R-:W-:Y:S05]  /*0120*/  BRA.U !UP0, `(.L_x_16) ;  /* 0x0000000508047547 */ /* 0x000fea000b800000 */
[----:B------:R-:W1:Y:S01]  /*0130*/  LDCU.128 UR24, c[0x0][0x380] ;  /* 0x00007000ff1877ac */ /* 0x000e620008000c00 */
[----:B------:R-:W-:Y:S02]  /*0140*/  MOV R12, RZ ;  /* 0x000000ff000c7202 */ /* 0x000fe40000000f00 */
[----:B------:R-:W-:Y:S01]  /*0150*/  MOV R14, R0 ;  /* 0x00000000000e7202 */ /* 0x000fe20000000f00 */
[----:B------:R-:W-:-:S04]  /*0160*/  ULOP3.LUT UR4, UR20, 0x7ffffff8, URZ, 0xc0, !UPT ;  /* 0x7ffffff814047892 */ /* 0x000fc8000f8ec0ff */
[----:B------:R-:W-:Y:S01]  /*0170*/  UIADD3 UR5, UPT, UPT, -UR4, URZ, URZ ;  /* 0x000000ff04057290 */ /* 0x000fe2000fffe1ff */
[----:B-1----:R-:W-:Y:S01]  /*0180*/  MOV R2, UR24 ;  /* 0x0000001800027c02 */ /* 0x002fe20008000f00 */
[----:B------:R-:W-:Y:S01]  /*0190*/  UIMAD.WIDE UR6, UR20, 0x8, UR26 ;  /* 0x00000008140678a5 */ /* 0x000fe2000f8e021a */
[----:B------:R-:W-:Y:S01]  /*01a0*/  MOV R3, UR25 ;  /* 0x0000001900037c02 */ /* 0x000fe20008000f00 */
[----:B------:R-:W-:Y:S02]  /*01b0*/  UIMAD.WIDE UR8, UR20, 0xc, UR26 ;  /* 0x0000000c140878a5 */ /* 0x000fe4000f8e021a */
[----:B------:R-:W-:Y:S01]  /*01c0*/  UIMAD.WIDE UR10, UR20, 0x10, UR26 ;  /* 0x00000010140a78a5 */ /* 0x000fe2000f8e021a */
[----:B------:R-:W-:Y:S01]  /*01d0*/  IMAD.WIDE.U32 R2, R13, 0x4, R2 ;  /* 0x000000040d027825 */ /* 0x000fe200078e0002 */
[----:B------:R-:W-:Y:S02]  /*01e0*/  UIMAD.WIDE UR12, UR20, 0x14, UR26 ;  /* 0x00000014140c78a5 */ /* 0x000fe4000f8e021a */
[----:B------:R-:W-:Y:S01]  /*01f0*/  UIMAD.WIDE UR14, UR20, 0x18, UR26 ;  /* 0x00000018140e78a5 */ /* 0x000fe2000f8e021a */
[----:B------:R-:W-:Y:S01]  /*0200*/  IADD3 R2, P0, PT, R2, 0x10, RZ ;  /* 0x0000001002027810 */ /* 0x000fe20007f1e0ff */
[----:B------:R-:W-:-:S03]  /*0210*/  UIMAD.WIDE UR16, UR20, 0x1c, UR26 ;  /* 0x0000001c141078a5 */ /* 0x000fc6000f8e021a */
[----:B------:R-:W-:-:S09]  /*0220*/  IADD3.X R3, PT, PT, RZ, R3, RZ, P0, !PT ;  /* 0x00000003ff037210 */ /* 0x000fd200007fe4ff */
.L_x_17:
[----:B------:R-:W-:Y:S01]  /*0230*/  UIMAD.WIDE UR22, UR20, 0x4, UR26 ;  /* 0x00000004141678a5 */ /* 0x000fe2000f8e021a */
[----:B------:R-:W-:Y:S02]  /*0240*/  IMAD.MOV.U32 R23, RZ, RZ, 0x4 ;  /* 0x00000004ff177424 */ /* 0x000fe400078e00ff */
[----:B------:R-:W-:Y:S01]  /*0250*/  HFMA2 R11, -RZ, RZ, 0, 2.384185791015625e-07 ;  /* 0x00000004ff0b7431 */ /* 0x000fe200000001ff */
[----:B------:R-:W-:Y:S01]  /*0260*/  MOV R25, 0x4 ;  /* 0x0000000400197802 */ /* 0x000fe20000000f00 */
[----:B0-----:R-:W2:Y:S01]  /*0270*/  LDG.E R21, desc[UR18][R2.64+-0x10] ;  /* 0xfffff01202157981 */ /* 0x001ea2000c1e1900 */
[C---:B------:R-:W-:Y:S01]  /*0280*/  IMAD.WIDE R22, R14.reuse, R23, UR26 ;  /* 0x0000001a0e167e25 */ /* 0x040fe2000f8e0217 */
[----:B------:R-:W-:Y:S02]  /*0290*/  MOV R8, UR22 ;  /* 0x0000001600087c02 */ /* 0x000fe40008000f00 */
[----:B------:R-:W-:Y:S01]  /*02a0*/  MOV R9, UR23 ;  /* 0x0000001700097c02 */ /* 0x000fe20008000f00 */
[----:B------:R-:W3:Y:S02]  /*02b0*/  LDG.E R19, desc[UR18][R2.64+-0xc] ;  /* 0xfffff41202137981 */ /* 0x000ee4000c1e1900 */
[----:B------:R-:W-:-:S02]  /*02c0*/  IMAD.WIDE R8, R14, 0x4, R8 ;  /* 0x000000040e087825 */ /* 0x000fc400078e0208 */
[----:B------:R-:W2:Y:S01]  /*02d0*/  LDG.E R22, desc[UR18][R22.64] ;  /* 0x0000001216167981 */ /* 0x000ea2000c1e1900 */
[----:B------:R-:W-:Y:S01]  /*02e0*/  MOV R5, 0x4 ;  /* 0x0000000400057802 */ /* 0x000fe20000000f00 */
[C---:B------:R-:W-:Y:S02]  /*02f0*/  IMAD.WIDE R24, R14.reuse, R25, UR6 ;  /* 0x000000060e187e25 */ /* 0x040fe4000f8e0219 */
[----:B------:R0:W3:Y:S02]  /*0300*/  LDG.E R20, desc[UR18][R8.64] ;  /* 0x0000001208147981 */ /* 0x0000e4000c1e1900 */
[----:B------:R-:W-:Y:S02]  /*0310*/  IMAD.WIDE R10, R14, R11, UR8 ;  /* 0x000000080e0a7e25 */ /* 0x000fe4000f8e020b */
[----:B------:R-:W4:Y:S04]  /*0320*/  LDG.E R18, desc[UR18][R24.64] ;  /* 0x0000001218127981 */ /* 0x000f28000c1e1900 */
[----:B------:R-:W4:Y:S01]  /*0330*/  LDG.E R17, desc[UR18][R2.64+-0x8] ;  /* 0xfffff81202117981 */ /* 0x000f22000c1e1900 */
[----:B0-----:R-:W-:-:S02]  /*0340*/  HFMA2 R9, -RZ, RZ, 0, 2.384185791015625e-07 ;  /* 0x00000004ff097431 */ /* 0x001fc400000001ff */
[----:B------:R-:W-:Y:S01]  /*0350*/  IMAD.MOV.U32 R7, RZ, RZ, 0x4 ;  /* 0x00000004ff077424 */ /* 0x000fe200078e00ff */
[----:B------:R0:W5:Y:S01]  /*0360*/  LDG.E R16, desc[UR18][R10.64] ;  /* 0x000000120a107981 */ /* 0x000162000c1e1900 */
[----:B------:R-:W-:-:S03]  /*0370*/  IMAD.WIDE R4, R14, R5, UR10 ;  /* 0x0000000a0e047e25 */ /* 0x000fc6000f8e0205 */
[----:B------:R-:W5:Y:S01]  /*0380*/  LDG.E R15, desc[UR18][R2.64+-0x4] ;  /* 0xfffffc12020f7981 */ /* 0x000f62000c1e1900 */
[C---:B------:R-:W-:Y:S01]  /*0390*/  IMAD.WIDE R6, R14.reuse, R7, UR12 ;  /* 0x0000000c0e067e25 */ /* 0x040fe2000f8e0207 */
[----:B------:R-:W-:Y:S02]  /*03a0*/  MOV R27, 0x4 ;  /* 0x00000004001b7802 */ /* 0x000fe40000000f00 */
[----:B------:R1:W5:Y:S01]  /*03b0*/  LDG.E R4, desc[UR18][R4.64] ;  /* 0x0000001204047981 */ /* 0x000362000c1e1900 */
[----:B------:R-:W-:-:S03]  /*03c0*/  IMAD.WIDE R8, R14, R9, UR14 ;  /* 0x0000000e0e087e25 */ /* 0x000fc6000f8e0209 */
[----:B------:R-:W5:Y:S01]  /*03d0*/  LDG.E R23, desc[UR18][R2.64] ;  /* 0x0000001202177981 */ /* 0x000f62000c1e1900 */
[----:B0-----:R-:W-:-:S03]  /*03e0*/  IMAD.WIDE R10, R14, R27, UR16 ;  /* 0x000000100e0a7e25 */ /* 0x001fc6000f8e021b */
[----:B------:R-:W5:Y:S04]  /*03f0*/  LDG.E R7, desc[UR18][R6.64] ;  /* 0x0000001206077981 */ /* 0x000f68000c1e1900 */
[----:B------:R-:W5:Y:S04]  /*0400*/  LDG.E R24, desc[UR18][R2.64+0x4] ;  /* 0x0000041202187981 */ /* 0x000f68000c1e1900 */
[----:B------:R-:W5:Y:S04]  /*0410*/  LDG.E R8, desc[UR18][R8.64] ;  /* 0x0000001208087981 */ /* 0x000f68000c1e1900 */
[----:B------:R-:W5:Y:S04]  /*0420*/  LDG.E R25, desc[UR18][R2.64+0x8] ;  /* 0x0000081202197981 */ /* 0x000f68000c1e1900 */
[----:B------:R-:W5:Y:S04]  /*0430*/  LDG.E R10, desc[UR18][R10.64] ;  /* 0x000000120a0a7981 */ /* 0x000f68000c1e1900 */
[----:B------:R0:W5:Y:S01]  /*0440*/  LDG.E R27, desc[UR18][R2.64+0xc] ;  /* 0x00000c12021b7981 */ /* 0x000162000c1e1900 */
[----:B------:R-:W-:-:S04]  /*0450*/  UIADD3 UR5, UPT, UPT, UR5, 0x8, URZ ;  /* 0x0000000805057890 */ /* 0x000fc8000fffe0ff */
[----:B------:R-:W-:Y:S01]  /*0460*/  UISETP.NE.AND UP0, UPT, UR5, URZ, UPT ;  /* 0x000000ff0500728c */ /* 0x000fe2000bf05270 */
[----:B-1----:R-:W-:Y:S02]  /*0470*/  MOV R5, UR20 ;  /* 0x0000001400057c02 */ /* 0x002fe40008000f00 */
[----:B0-----:R-:W-:Y:S02]  /*0480*/  IADD3 R2, P0, PT, R2, 0x20, RZ ;  /* 0x0000002002027810 */ /* 0x001fe40007f1e0ff */
[----:B------:R-:W-:Y:S02]  /*0490*/  LEA R14, R5, R14, 0x3 ;  /* 0x0000000e050e7211 */ /* 0x000fe400078e18ff */
[----:B------:R-:W-:Y:S01]  /*04a0*/  IADD3.X R3, PT, PT, RZ, R3, RZ, P0, !PT ;  /* 0x00000003ff037210 */ /* 0x000fe200007fe4ff */
[----:B--2---:R-:W-:-:S04]  /*04b0*/  FFMA R22, R21, R22, R12 ;  /* 0x0000001615167223 */ /* 0x004fc8000000000c */
[----:B---3--:R-:W-:-:S04]  /*04c0*/  FFMA R20, R19, R20, R22 ;  /* 0x0000001413147223 */ /* 0x008fc80000000016 */
[----:B----4-:R-:W-:-:S04]  /*04d0*/  FFMA R18, R17, R18, R20 ;  /* 0x0000001211127223 */ /* 0x010fc80000000014 */
[----:B-----5:R-:W-:-:S04]  /*04e0*/  FFMA R16, R15, R16, R18 ;  /* 0x000000100f107223 */ /* 0x020fc80000000012 */
[----:B------:R-:W-:-:S04]  /*04f0*/  FFMA R23, R23, R4, R16 ;  /* 0x0000000417177223 */ /* 0x000fc80000000010 */
[----:B------:R-:W-:-:S04]  /*0500*/  FFMA R24, R24, R7, R23 ;  /* 0x0000000718187223 */ /* 0x000fc80000000017 */
[----:B------:R-:W-:-:S04]  /*0510*/  FFMA R8, R25, R8, R24 ;  /* 0x0000000819087223 */ /* 0x000fc80000000018 */
[----:B------:R-:W-:Y:S01]  /*0520*/  FFMA R12, R27, R10, R8 ;  /* 0x0000000a1b0c7223 */ /* 0x000fe20000000008 */
[----:B------:R-:W-:Y:S06]  /*0530*/  BRA.U UP0, `(.L_x_17) ;  /* 0xfffffffd003c7547 */ /* 0x000fec000b83ffff */
.L_x_16:
[----:B------:R-:W-:-:S04]  /*0540*/  ULOP3.LUT UR6, UR20, 0x7, URZ, 0xc0, !UPT ;  /* 0x0000000714067892 */ /* 0x000fc8000f8ec0ff */
[----:B------:R-:W-:-:S09]  /*0550*/  UISETP.NE.AND UP0, UPT, UR6, URZ, UPT ;  /* 0x000000ff0600728c */ /* 0x000fd2000bf05270 */
[----:B------:R-:W-:Y:S05]  /*0560*/  BRA.U !UP0, `(.L_x_18) ;  /* 0x0000000508387547 */ /* 0x000fea000b800000 */
[----:B------:R-:W-:Y:S02]  /*0570*/  UISETP.GE.U32.AND UP0, UPT, UR6, 0x4, UPT ;  /* 0x000000040600788c */ /* 0x000fe4000bf06070 */
[----:B------:R-:W-:-:S04]  /*0580*/  ULOP3.LUT UR5, UR20, 0x3, URZ, 0xc0, !UPT ;  /* 0x0000000314057892 */ /* 0x000fc8000f8ec0ff */
[----:B------:R-:W-:-:S03]  /*0590*/  UISETP.NE.AND UP1, UPT, UR5, URZ, UPT ;  /* 0x000000ff0500728c */ /* 0x000fc6000bf25270 */
[----:B------:R-:W-:Y:S08]  /*05a0*/  BRA.U !UP0, `(.L_x_19) ;  /* 0x00000001087c7547 */ /* 0x000ff0000b800000 */
[----:B------:R-:W1:Y:S01]  /*05b0*/  LDC.64 R6, c[0x0][0x388] ;  /* 0x0000e200ff067b82 */ /* 0x000e620000000a00 */
[----:B------:R-:W2:Y:S01]  /*05c0*/  LDCU.64 UR6, c[0x0][0x380] ;  /* 0x00007000ff0677ac */ /* 0x000ea20008000a00 */
[----:B------:R-:W-:Y:S01]  /*05d0*/  IMAD.U32 R9, RZ, RZ, UR4 ;  /* 0x00000004ff097e24 */ /* 0x000fe2000f8e00ff */
[C---:B------:R-:W-:Y:S02]  /*05e0*/  IADD3 R3, PT, PT, R13.reuse, UR4, RZ ;  /* 0x000000040d037c10 */ /* 0x040fe4000fffe0ff */
[----:B------:R-:W-:Y:S01]  /*05f0*/  IADD3 R10, P0, PT, R13, UR4, RZ ;  /* 0x000000040d0a7c10 */ /* 0x000fe2000ff1e0ff */
[----:B------:R-:W-:Y:S01]  /*0600*/  IMAD R9, R9, UR20, R0 ;  /* 0x0000001409097c24 */ /* 0x000fe2000f8e0200 */
[----:B------:R-:W-:Y:S01]  /*0610*/  MOV R11, UR20 ;  /* 0x00000014000b7c02 */ /* 0x000fe20008000f00 */
[----:B------:R-:W3:Y:S01]  /*0620*/  LDC.64 R4, c[0x0][0x380] ;  /* 0x0000e000ff047b82 */ /* 0x000ee20000000a00 */
[----:B------:R-:W-:Y:S01]  /*0630*/  MOV R15, UR20 ;  /* 0x00000014000f7c02 */ /* 0x000fe20008000f00 */
[----:B-1----:R-:W-:Y:S01]  /*0640*/  IMAD.WIDE R6, R9, 0x4, R6 ;  /* 0x0000000409067825 */ /* 0x002fe200078e0206 */
[----:B------:R-:W-:-:S05]  /*0650*/  MOV R9, UR20 ;  /* 0x0000001400097c02 */ /* 0x000fca0008000f00 */
[----:B------:R-:W-:Y:S02]  /*0660*/  IMAD.WIDE R8, R9, 0x4, R6 ;  /* 0x0000000409087825 */ /* 0x000fe400078e0206 */
[----:B0-----:R-:W4:Y:S02]  /*0670*/  LDG.E R6, desc[UR18][R6.64] ;  /* 0x0000001206067981 */ /* 0x001f24000c1e1900 */
[----:B---3--:R-:W-:Y:S01]  /*0680*/  IMAD.WIDE.U32 R4, R3, 0x4, R4 ;  /* 0x0000000403047825 */ /* 0x008fe200078e0004 */
[----:B------:R-:W-:Y:S01]  /*0690*/  IADD3.X R3, PT, PT, RZ, RZ, RZ, P0, !PT ;  /* 0x000000ffff037210 */ /* 0x000fe200007fe4ff */
[----:B------:R-:W3:Y:S01]  /*06a0*/  LDG.E R17, desc[UR18][R8.64] ;  /* 0x0000001208117981 */ /* 0x000ee2000c1e1900 */
[----:B--2---:R-:W-:-:S03]  /*06b0*/  LEA R2, P0, R10, UR6, 0x2 ;  /* 0x000000060a027c11 */ /* 0x004fc6000f8010ff */
[----:B------:R-:W4:Y:S01]  /*06c0*/  LDG.E R5, desc[UR18][R4.64] ;  /* 0x0000001204057981 */ /* 0x000f22000c1e1900 */
[----:B------:R-:W-:Y:S01]  /*06d0*/  LEA.HI.X R3, R10, UR7, R3, 0x2, P0 ;  /* 0x000000070a037c11 */ /* 0x000fe200080f1403 */
[----:B------:R-:W-:-:S04]  /*06e0*/  IMAD.WIDE R10, R11, 0x4, R8 ;  /* 0x000000040b0a7825 */ /* 0x000fc800078e0208 */
[----:B------:R-:W3:Y:S01]  /*06f0*/  LDG.E R16, desc[UR18][R2.64+0x4] ;  /* 0x0000041202107981 */ /* 0x000ee2000c1e1900 */
[----:B------:R-:W-:-:S03]  /*0700*/  IMAD.WIDE R14, R15, 0x4, R10 ;  /* 0x000000040f0e7825 */ /* 0x000fc600078e020a */
[----:B------:R-:W2:Y:S04]  /*0710*/  LDG.E R19, desc[UR18][R10.64] ;  /* 0x000000120a137981 */ /* 0x000ea8000c1e1900 */
[----:B------:R-:W2:Y:S04]  /*0720*/  LDG.E R18, desc[UR18][R2.64+0x8] ;  /* 0x0000081202127981 */ /* 0x000ea8000c1e1900 */
[----:B------:R-:W5:Y:S04]  /*0730*/  LDG.E R20, desc[UR18][R2.64+0xc] ;  /* 0x00000c1202147981 */ /* 0x000f68000c1e1900 */
[----:B------:R-:W5:Y:S01]  /*0740*/  LDG.E R14, desc[UR18][R14.64] ;  /* 0x000000120e0e7981 */ /* 0x000f62000c1e1900 */
[----:B------:R-:W-:Y:S01]  /*0750*/  UIADD3 UR4, UPT, UPT, UR4, 0x4, URZ ;  /* 0x0000000404047890 */ /* 0x000fe2000fffe0ff */
[----:B----4-:R-:W-:-:S04]  /*0760*/  FFMA R5, R5, R6, R12 ;  /* 0x0000000605057223 */ /* 0x010fc8000000000c */
[----:B---3--:R-:W-:-:S04]  /*0770*/  FFMA R5, R16, R17, R5 ;  /* 0x0000001110057223 */ /* 0x008fc80000000005 */
[----:B--2---:R-:W-:-:S04]  /*0780*/  FFMA R5, R18, R19, R5 ;  /* 0x0000001312057223 */ /* 0x004fc80000000005 */
[----:B-----5:R-:W-:-:S07]  /*0790*/  FFMA R12, R20, R14, R5 ;  /* 0x0000000e140c7223 */ /* 0x020fce0000000005 */
.L_x_19:
[----:B------:R-:W-:Y:S05]  /*07a0*/  BRA.U !UP1, `(.L_x_18) ;  /* 0x0000000109a87547 */ /* 0x000fea000b800000 */
[----:B------:R-:W-:Y:S01]  /*07b0*/  UISETP.NE.AND UP0, UPT, UR5, 0x1, UPT ;  /* 0x000000010500788c */ /* 0x000fe2000bf05270 */
[----:B------:R-:W-:Y:S01]  /*07c0*/  MOV R7, UR4 ;  /* 0x0000000400077c02 */ /* 0x000fe20008000f00 */
[----:B------:R-:W-:Y:S02]  /*07d0*/  ULOP3.LUT UR5, UR20, 0x1, URZ, 0xc0, !UPT ;  /* 0x0000000114057892 */ /* 0x000fe4000f8ec0ff */
[----:B------:R-:W-:Y:S02]  /*07e0*/  MOV R15, UR20 ;  /* 0x00000014000f7c02 */ /* 0x000fe40008000f00 */
[----:B------:R-:W-:Y:S01]  /*07f0*/  UISETP.NE.U32.AND UP1, UPT, UR5, 0x1, UPT ;  /* 0x000000010500788c */ /* 0x000fe2000bf25070 */
[----:B------:R-:W-:-:S04]  /*0800*/  PLOP3.LUT P1, PT, PT, PT, UP0, 0x80, 0x8 ;  /* 0x000000000008781c */ /* 0x000fc80003f2f008 */
[----:B------:R-:W1:Y:S01]  /*0810*/  @UP0 LDCU.128 UR8, c[0x0][0x380] ;  /* 0x00007000ff0807ac */ /* 0x000e620008000c00 */
[----:B------:R-:W-:Y:S01]  /*0820*/  PLOP3.LUT P0, PT, PT, PT, UP1, 0x80, 0x8 ;  /* 0x000000000008781c */ /* 0x000fe20003f0f018 */
[----:B------:R-:W2:Y:S04]  /*0830*/  @UP0 LDCU.64 UR6, c[0x0][0x380] ;  /* 0x00007000ff0607ac */ /* 0x000ea80008000a00 */
[----:B------:R-:W3:Y:S03]  /*0840*/  @!UP1 LDCU.128 UR12, c[0x0][0x380] ;  /* 0x00007000ff0c97ac */ /* 0x000ee60008000c00 */
[C---:B------:R-:W-:Y:S02]  /*0850*/  @P1 IADD3 R3, PT, PT, R13.reuse, UR4, RZ ;  /* 0x000000040d031c10 */ /* 0x040fe4000fffe0ff */
[----:B------:R-:W-:Y:S01]  /*0860*/  @P1 IADD3 R6, P2, PT, R13, UR4, RZ ;  /* 0x000000040d061c10 */ /* 0x000fe2000ff5e0ff */
[----:B------:R-:W-:Y:S01]  /*0870*/  @UP0 UIADD3 UR4, UPT, UPT, UR4, 0x2, URZ ;  /* 0x0000000204040890 */ /* 0x000fe2000fffe0ff */
[----:B-1----:R-:W-:Y:S01]  /*0880*/  MOV R11, UR9 ;  /* 0x00000009000b7c02 */ /* 0x002fe20008000f00 */
[----:B------:R-:W-:Y:S01]  /*0890*/  IMAD.U32 R10, RZ, RZ, UR8 ;  /* 0x00000008ff0a7e24 */ /* 0x000fe2000f8e00ff */
[----:B------:R-:W-:-:S02]  /*08a0*/  MOV R4, UR10 ;  /* 0x0000000a00047c02 */ /* 0x000fc40008000f00 */
[----:B------:R-:W-:Y:S01]  /*08b0*/  MOV R5, UR11 ;  /* 0x0000000b00057c02 */ /* 0x000fe20008000f00 */
[----:B------:R-:W-:-:S04]  /*08c0*/  @P1 IMAD.WIDE.U32 R10, R3, 0x4, R10 ;  /* 0x00000004030a1825 */ /* 0x000fc800078e000a */
[----:B------:R-:W-:Y:S01]  /*08d0*/  @P1 IMAD R3, R7, UR20, R0 ;  /* 0x0000001407031c24 */ /* 0x000fe2000f8e0200 */
[----:B------:R-:W-:Y:S01]  /*08e0*/  @P1 IADD3.X R7, PT, PT, RZ, RZ, RZ, P2, !PT ;  /* 0x000000ffff071210 */ /* 0x000fe200017fe4ff */
[----:B------:R-:W-:Y:S01]  /*08f0*/  IMAD.U32 R19, RZ, RZ, UR4 ;  /* 0x00000004ff137e24 */ /* 0x000fe2000f8e00ff */
[C---:B--2---:R-:W-:Y:S01]  /*0900*/  @P1 LEA R2, P2, R6.reuse, UR6, 0x2 ;  /* 0x0000000606021c11 */ /* 0x044fe2000f8410ff */
[----:B------:R-:W-:Y:S01]  /*0910*/  @P1 IMAD.WIDE R4, R3, 0x4, R4 ;  /* 0x0000000403041825 */ /* 0x000fe200078e0204 */
[----:B------:R-:W-:Y:S01]  /*0920*/  @!P0 IADD3 R17, PT, PT, R13, UR4, RZ ;  /* 0x000000040d118c10 */ /* 0x000fe2000fffe0ff */
[----:B0-----:R-:W2:Y:S01]  /*0930*/  @P1 LDG.E R11, desc[UR18][R10.64] ;  /* 0x000000120a0b1981 */ /* 0x001ea2000c1e1900 */
[----:B------:R-:W-:Y:S01]  /*0940*/  @P1 LEA.HI.X R3, R6, UR7, R7, 0x2, P2 ;  /* 0x0000000706031c11 */ /* 0x000fe200090f1407 */
[----:B------:R-:W-:Y:S01]  /*0950*/  @!P0 IMAD R19, R19, UR20, R0 ;  /* 0x0000001413138c24 */ /* 0x000fe2000f8e0200 */
[----:B---3--:R-:W-:Y:S01]  /*0960*/  MOV R6, UR12 ;  /* 0x0000000c00067c02 */ /* 0x008fe20008000f00 */
[----:B------:R-:W-:Y:S01]  /*0970*/  @P1 IMAD.WIDE R14, R15, 0x4, R4 ;  /* 0x000000040f0e1825 */ /* 0x000fe200078e0204 */
[----:B------:R-:W-:Y:S01]  /*0980*/  MOV R7, UR13 ;  /* 0x0000000d00077c02 */ /* 0x000fe20008000f00 */
[----:B------:R-:W2:Y:S01]  /*0990*/  @P1 LDG.E R4, desc[UR18][R4.64] ;  /* 0x0000001204041981 */ /* 0x000ea2000c1e1900 */
[----:B------:R-:W-:-:S02]  /*09a0*/  MOV R8, UR14 ;  /* 0x0000000e00087c02 */ /* 0x000fc40008000f00 */
[----:B------:R-:W-:Y:S01]  /*09b0*/  MOV R9, UR15 ;  /* 0x0000000f00097c02 */ /* 0x000fe20008000f00 */
[----:B------:R-:W-:Y:S01]  /*09c0*/  @!P0 IMAD.WIDE.U32 R6, R17, 0x4, R6 ;  /* 0x0000000411068825 */ /* 0x000fe200078e0006 */
[----:B------:R-:W3:Y:S03]  /*09d0*/  @P1 LDG.E R14, desc[UR18][R14.64] ;  /* 0x000000120e0e1981 */ /* 0x000ee6000c1e1900 */
[----:B------:R-:W-:Y:S01]  /*09e0*/  @!P0 IMAD.WIDE R8, R19, 0x4, R8 ;  /* 0x0000000413088825 */ /* 0x000fe200078e0208 */
[----:B------:R-:W3:Y:S04]  /*09f0*/  @P1 LDG.E R2, desc[UR18][R2.64+0x4] ;  /* 0x0000041202021981 */ /* 0x000ee8000c1e1900 */
[----:B------:R-:W4:Y:S04]  /*0a00*/  @!P0 LDG.E R7, desc[UR18][R6.64] ;  /* 0x0000001206078981 */ /* 0x000f28000c1e1900 */
[----:B------:R-:W4:Y:S01]  /*0a10*/  @!P0 LDG.E R8, desc[UR18][R8.64] ;  /* 0x0000001208088981 */ /* 0x000f22000c1e1900 */
[----:B--2---:R-:W-:-:S04]  /*0a20*/  @P1 FFMA R11, R11, R4, R12 ;  /* 0x000000040b0b1223 */ /* 0x004fc8000000000c */
[----:B---3--:R-:W-:-:S04]  /*0a30*/  @P1 FFMA R12, R2, R14, R11 ;  /* 0x0000000e020c1223 */ /* 0x008fc8000000000b */
[----:B----4-:R-:W-:-:S07]  /*0a40*/  @!P0 FFMA R12, R7, R8, R12 ;  /* 0x00000008070c8223 */ /* 0x010fce000000000c */
.L_x_18:
[----:B------:R-:W1:Y:S01]  /*0a50*/  LDC.64 R2, c[0x0][0x390] ;  /* 0x0000e400ff027b82 */ /* 0x000e620000000a00 */
[----:B------:R-:W-:-:S05]  /*0a60*/  IADD3 R13, PT, PT, R0, R13, RZ ;  /* 0x0000000d000d7210 */ /* 0x000fca0007ffe0ff */
[----:B-1----:R-:W-:-:S05]  /*0a70*/  IMAD.WIDE R2, R13, 0x4, R2 ;  /* 0x000000040d027825 */ /* 0x002fca00078e0202 */
[----:B0-----:R-:W-:Y:S01]  /*0a80*/  STG.E desc[UR18][R2.64], R12 ;  /* 0x0000000c02007986 */ /* 0x001fe2000c101912 */
[----:B------:R-:W-:Y:S05]  /*0a90*/  EXIT ;  /* 0x000000000000794d */ /* 0x000fea0003800000 */
.L_x_20:
        /* <DEDUP_REMOVED lines=14> */
.L_x_25:


//--------------------- .nv.shared._Z12matmul_tiledILi32EEvPKfS1_Pfi --------------------------
	.section	.nv.shared._Z12matmul_tiledILi32EEvPKfS1_Pfi,"aw",@nobits
	.sectionflags	@""
	.align	4
.nv.shared._Z12matmul_tiledILi32EEvPKfS1_Pfi:
	.zero		9216


//--------------------- .nv.shared.reserved.0     --------------------------
	.section	.nv.shared.reserved.0,"aw",@nobits
	.weak		__nv_reservedSMEM_offset_0_alias
	.size		__nv_reservedSMEM_offset_0_alias, 0, 64
	.other		__nv_reservedSMEM_offset_0_alias,@"STO_CUDA_RESERVED_SHARED STV_DEFAULT"
__nv_reservedSMEM_offset_0_alias:
	.zero		0
	.zero		64


//--------------------- .nv.shared._Z12matmul_tiledILi16EEvPKfS1_Pfi --------------------------
	.section	.nv.shared._Z12matmul_tiledILi16EEvPKfS1_Pfi,"aw",@nobits
	.sectionflags	@""
	.align	4
.nv.shared._Z12matmul_tiledILi16EEvPKfS1_Pfi:
	.zero		3072


//--------------------- .nv.shared._Z12matmul_tiledILi8EEvPKfS1_Pfi --------------------------
	.section	.nv.shared._Z12matmul_tiledILi8EEvPKfS1_Pfi,"aw",@nobits
	.sectionflags	@""
	.align	4
.nv.shared._Z12matmul_tiledILi8EEvPKfS1_Pfi:
	.zero		1536


//--------------------- .nv.shared._Z12matmul_tiledILi4EEvPKfS1_Pfi --------------------------
	.section	.nv.shared._Z12matmul_tiledILi4EEvPKfS1_Pfi,"aw",@nobits
	.sectionflags	@""
	.align	4
.nv.shared._Z12matmul_tiledILi4EEvPKfS1_Pfi:
	.zero		1152


//--------------------- .nv.constant0._Z12matmul_tiledILi32EEvPKfS1_Pfi --------------------------
	.section	.nv.constant0._Z12matmul_tiledILi32EEvPKfS1_Pfi,"a",@progbits
	.sectionflags	@""
	.align	4
.nv.constant0._Z12matmul_tiledILi32EEvPKfS1_Pfi:
	.zero		924


//--------------------- .nv.constant0._Z12matmul_tiledILi16EEvPKfS1_Pfi --------------------------
	.section	.nv.constant0._Z12matmul_tiledILi16EEvPKfS1_Pfi,"a",@progbits
	.sectionflags	@""
	.align	4
.nv.constant0._Z12matmul_tiledILi16EEvPKfS1_Pfi:
	.zero		924


//--------------------- .nv.constant0._Z12matmul_tiledILi8EEvPKfS1_Pfi --------------------------
	.section	.nv.constant0._Z12matmul_tiledILi8EEvPKfS1_Pfi,"a",@progbits
	.sectionflags	@""
	.align	4
.nv.constant0._Z12matmul_tiledILi8EEvPKfS1_Pfi:
	.zero		924


//--------------------- .nv.constant0._Z12matmul_tiledILi4EEvPKfS1_Pfi --------------------------
	.section	.nv.constant0._Z12matmul_tiledILi4EEvPKfS1_Pfi,"a",@progbits
	.sectionflags	@""
	.align	4
.nv.constant0._Z12matmul_tiledILi4EEvPKfS1_Pfi:
	.zero		924


//--------------------- .nv.constant0._Z12matmul_naivePKfS0_Pfi --------------------------
	.section	.nv.constant0._Z12matmul_naivePKfS0_Pfi,"a",@progbits
	.sectionflags	@""
	.align	4
.nv.constant0._Z12matmul_naivePKfS0_Pfi:
	.zero		924


//--------------------- SYMBOLS --------------------------

	.type		.nv.reservedSmem.offset0,@object
	.size		.nv.reservedSmem.offset0,0x4
	.type		.nv.reservedSmem.cap,@object
	.size		.nv.reservedSmem.cap,0x4
